//
// Generated by NVIDIA NVVM Compiler
//
// Compiler Build ID: CL-36424714
// Cuda compilation tools, release 13.0, V13.0.88
// Based on NVVM 20.0.0
//

.version 9.0
.target sm_100
.address_size 64

	// .globl	_Z10SRowMatrixjPdj

.visible .entry _Z10SRowMatrixjPdj(
	.param .u32 _Z10SRowMatrixjPdj_param_0,
	.param .u64 .ptr .align 1 _Z10SRowMatrixjPdj_param_1,
	.param .u32 _Z10SRowMatrixjPdj_param_2
)
{
	.reg .pred 	%p<9>;
	.reg .b16 	%rs<3>;
	.reg .b32 	%r<70>;
	.reg .b64 	%rd<59>;
	.reg .b64 	%fd<56>;

	ld.param.u32 	%r28, [_Z10SRowMatrixjPdj_param_0];
	ld.param.u64 	%rd2, [_Z10SRowMatrixjPdj_param_1];
	ld.param.u32 	%r29, [_Z10SRowMatrixjPdj_param_2];
	cvta.to.global.u64 	%rd1, %rd2;
	mov.u32 	%r30, %ctaid.x;
	mov.u32 	%r31, %ntid.x;
	mov.u32 	%r32, %tid.x;
	mad.lo.s32 	%r1, %r30, %r31, %r32;
	setp.eq.s32 	%p1, %r1, %r28;
	@%p1 bra 	$L__BB0_11;
	shl.b32 	%r2, %r29, 1;
	mul.lo.s32 	%r3, %r2, %r1;
	add.s32 	%r33, %r3, %r28;
	mul.wide.u32 	%rd3, %r33, 8;
	add.s64 	%rd4, %rd1, %rd3;
	ld.global.f64 	%fd2, [%rd4];
	mul.lo.s32 	%r4, %r2, %r28;
	add.s32 	%r34, %r4, %r28;
	mul.wide.u32 	%rd5, %r34, 8;
	add.s64 	%rd6, %rd1, %rd5;
	ld.global.f64 	%fd3, [%rd6];
	div.rn.f64 	%fd1, %fd2, %fd3;
	setp.eq.s32 	%p2, %r2, 0;
	@%p2 bra 	$L__BB0_11;
	and.b32  	%r5, %r2, 6;
	setp.lt.u32 	%p3, %r2, 8;
	mov.b32 	%r66, 0;
	@%p3 bra 	$L__BB0_5;
	and.b32  	%r66, %r2, -8;
	and.b32  	%r37, %r2, -8;
	neg.s32 	%r64, %r37;
	add.s32 	%r63, %r3, 3;
	add.s32 	%r62, %r4, 3;
$L__BB0_4:
	.pragma "nounroll";
	add.s32 	%r38, %r62, -3;
	mul.wide.u32 	%rd7, %r38, 8;
	add.s64 	%rd8, %rd1, %rd7;
	ld.global.f64 	%fd4, [%rd8];
	mul.f64 	%fd5, %fd1, %fd4;
	add.s32 	%r39, %r63, -3;
	mul.wide.u32 	%rd9, %r39, 8;
	add.s64 	%rd10, %rd1, %rd9;
	ld.global.f64 	%fd6, [%rd10];
	sub.f64 	%fd7, %fd6, %fd5;
	st.global.f64 	[%rd10], %fd7;
	add.s32 	%r40, %r62, -2;
	mul.wide.u32 	%rd11, %r40, 8;
	add.s64 	%rd12, %rd1, %rd11;
	ld.global.f64 	%fd8, [%rd12];
	mul.f64 	%fd9, %fd1, %fd8;
	add.s32 	%r41, %r63, -2;
	mul.wide.u32 	%rd13, %r41, 8;
	add.s64 	%rd14, %rd1, %rd13;
	ld.global.f64 	%fd10, [%rd14];
	sub.f64 	%fd11, %fd10, %fd9;
	st.global.f64 	[%rd14], %fd11;
	add.s32 	%r42, %r62, -1;
	mul.wide.u32 	%rd15, %r42, 8;
	add.s64 	%rd16, %rd1, %rd15;
	ld.global.f64 	%fd12, [%rd16];
	mul.f64 	%fd13, %fd1, %fd12;
	add.s32 	%r43, %r63, -1;
	mul.wide.u32 	%rd17, %r43, 8;
	add.s64 	%rd18, %rd1, %rd17;
	ld.global.f64 	%fd14, [%rd18];
	sub.f64 	%fd15, %fd14, %fd13;
	st.global.f64 	[%rd18], %fd15;
	add.s32 	%r44, %r62, 4;
	mul.wide.u32 	%rd19, %r62, 8;
	add.s64 	%rd20, %rd1, %rd19;
	ld.global.f64 	%fd16, [%rd20];
	mul.f64 	%fd17, %fd1, %fd16;
	add.s32 	%r45, %r63, 4;
	mul.wide.u32 	%rd21, %r63, 8;
	add.s64 	%rd22, %rd1, %rd21;
	ld.global.f64 	%fd18, [%rd22];
	sub.f64 	%fd19, %fd18, %fd17;
	st.global.f64 	[%rd22], %fd19;
	add.s32 	%r46, %r62, 1;
	mul.wide.u32 	%rd23, %r46, 8;
	add.s64 	%rd24, %rd1, %rd23;
	ld.global.f64 	%fd20, [%rd24];
	mul.f64 	%fd21, %fd1, %fd20;
	add.s32 	%r47, %r63, 1;
	mul.wide.u32 	%rd25, %r47, 8;
	add.s64 	%rd26, %rd1, %rd25;
	ld.global.f64 	%fd22, [%rd26];
	sub.f64 	%fd23, %fd22, %fd21;
	st.global.f64 	[%rd26], %fd23;
	add.s32 	%r48, %r62, 2;
	mul.wide.u32 	%rd27, %r48, 8;
	add.s64 	%rd28, %rd1, %rd27;
	ld.global.f64 	%fd24, [%rd28];
	mul.f64 	%fd25, %fd1, %fd24;
	add.s32 	%r49, %r63, 2;
	mul.wide.u32 	%rd29, %r49, 8;
	add.s64 	%rd30, %rd1, %rd29;
	ld.global.f64 	%fd26, [%rd30];
	sub.f64 	%fd27, %fd26, %fd25;
	st.global.f64 	[%rd30], %fd27;
	add.s32 	%r50, %r62, 3;
	mul.wide.u32 	%rd31, %r50, 8;
	add.s64 	%rd32, %rd1, %rd31;
	ld.global.f64 	%fd28, [%rd32];
	mul.f64 	%fd29, %fd1, %fd28;
	add.s32 	%r51, %r63, 3;
	mul.wide.u32 	%rd33, %r51, 8;
	add.s64 	%rd34, %rd1, %rd33;
	ld.global.f64 	%fd30, [%rd34];
	sub.f64 	%fd31, %fd30, %fd29;
	st.global.f64 	[%rd34], %fd31;
	mul.wide.u32 	%rd35, %r44, 8;
	add.s64 	%rd36, %rd1, %rd35;
	ld.global.f64 	%fd32, [%rd36];
	mul.f64 	%fd33, %fd1, %fd32;
	mul.wide.u32 	%rd37, %r45, 8;
	add.s64 	%rd38, %rd1, %rd37;
	ld.global.f64 	%fd34, [%rd38];
	sub.f64 	%fd35, %fd34, %fd33;
	st.global.f64 	[%rd38], %fd35;
	add.s32 	%r64, %r64, 8;
	add.s32 	%r63, %r63, 8;
	add.s32 	%r62, %r62, 8;
	setp.ne.s32 	%p4, %r64, 0;
	@%p4 bra 	$L__BB0_4;
$L__BB0_5:
	setp.eq.s32 	%p5, %r5, 0;
	@%p5 bra 	$L__BB0_11;
	setp.lt.u32 	%p6, %r5, 4;
	@%p6 bra 	$L__BB0_8;
	add.s32 	%r52, %r66, %r4;
	mul.wide.u32 	%rd39, %r52, 8;
	add.s64 	%rd40, %rd1, %rd39;
	ld.global.f64 	%fd36, [%rd40];
	mul.f64 	%fd37, %fd1, %fd36;
	add.s32 	%r53, %r66, %r3;
	mul.wide.u32 	%rd41, %r53, 8;
	add.s64 	%rd42, %rd1, %rd41;
	ld.global.f64 	%fd38, [%rd42];
	sub.f64 	%fd39, %fd38, %fd37;
	st.global.f64 	[%rd42], %fd39;
	add.s32 	%r54, %r52, 1;
	mul.wide.u32 	%rd43, %r54, 8;
	add.s64 	%rd44, %rd1, %rd43;
	ld.global.f64 	%fd40, [%rd44];
	mul.f64 	%fd41, %fd1, %fd40;
	add.s32 	%r55, %r53, 1;
	mul.wide.u32 	%rd45, %r55, 8;
	add.s64 	%rd46, %rd1, %rd45;
	ld.global.f64 	%fd42, [%rd46];
	sub.f64 	%fd43, %fd42, %fd41;
	st.global.f64 	[%rd46], %fd43;
	add.s32 	%r56, %r52, 2;
	mul.wide.u32 	%rd47, %r56, 8;
	add.s64 	%rd48, %rd1, %rd47;
	ld.global.f64 	%fd44, [%rd48];
	mul.f64 	%fd45, %fd1, %fd44;
	add.s32 	%r57, %r53, 2;
	mul.wide.u32 	%rd49, %r57, 8;
	add.s64 	%rd50, %rd1, %rd49;
	ld.global.f64 	%fd46, [%rd50];
	sub.f64 	%fd47, %fd46, %fd45;
	st.global.f64 	[%rd50], %fd47;
	add.s32 	%r58, %r52, 3;
	mul.wide.u32 	%rd51, %r58, 8;
	add.s64 	%rd52, %rd1, %rd51;
	ld.global.f64 	%fd48, [%rd52];
	mul.f64 	%fd49, %fd1, %fd48;
	add.s32 	%r59, %r53, 3;
	mul.wide.u32 	%rd53, %r59, 8;
	add.s64 	%rd54, %rd1, %rd53;
	ld.global.f64 	%fd50, [%rd54];
	sub.f64 	%fd51, %fd50, %fd49;
	st.global.f64 	[%rd54], %fd51;
	add.s32 	%r66, %r66, 4;
$L__BB0_8:
	and.b32  	%r60, %r2, 2;
	setp.eq.s32 	%p7, %r60, 0;
	@%p7 bra 	$L__BB0_11;
	add.s32 	%r69, %r66, %r3;
	add.s32 	%r68, %r66, %r4;
	cvt.u16.u32 	%rs1, %r29;
	and.b16  	%rs2, %rs1, 1;
	mul.wide.u16 	%r61, %rs2, 2;
	neg.s32 	%r67, %r61;
$L__BB0_10:
	.pragma "nounroll";
	mul.wide.u32 	%rd55, %r68, 8;
	add.s64 	%rd56, %rd1, %rd55;
	ld.global.f64 	%fd52, [%rd56];
	mul.f64 	%fd53, %fd1, %fd52;
	mul.wide.u32 	%rd57, %r69, 8;
	add.s64 	%rd58, %rd1, %rd57;
	ld.global.f64 	%fd54, [%rd58];
	sub.f64 	%fd55, %fd54, %fd53;
	st.global.f64 	[%rd58], %fd55;
	add.s32 	%r69, %r69, 1;
	add.s32 	%r68, %r68, 1;
	add.s32 	%r67, %r67, 1;
	setp.ne.s32 	%p8, %r67, 0;
	@%p8 bra 	$L__BB0_10;
$L__BB0_11:
	ret;

}
	// .globl	_Z11GoToOneRowsPdj
.visible .entry _Z11GoToOneRowsPdj(
	.param .u64 .ptr .align 1 _Z11GoToOneRowsPdj_param_0,
	.param .u32 _Z11GoToOneRowsPdj_param_1
)
{
	.reg .pred 	%p<10>;
	.reg .b32 	%r<74>;
	.reg .b64 	%rd<63>;
	.reg .b64 	%fd<61>;

	ld.param.u64 	%rd2, [_Z11GoToOneRowsPdj_param_0];
	ld.param.u32 	%r69, [_Z11GoToOneRowsPdj_param_1];
	cvta.to.global.u64 	%rd1, %rd2;
	mov.u32 	%r28, %ctaid.x;
	mov.u32 	%r29, %ntid.x;
	mov.u32 	%r30, %tid.x;
	mad.lo.s32 	%r1, %r28, %r29, %r30;
	shl.b32 	%r2, %r69, 1;
	mul.lo.s32 	%r3, %r2, %r1;
	add.s32 	%r31, %r3, %r1;
	mul.wide.u32 	%rd3, %r31, 8;
	add.s64 	%rd4, %rd1, %rd3;
	ld.global.f64 	%fd1, [%rd4];
	div.rn.f64 	%fd2, %fd1, %fd1;
	st.global.f64 	[%rd4], %fd2;
	setp.lt.s32 	%p1, %r69, 1;
	@%p1 bra 	$L__BB1_13;
	add.s32 	%r32, %r69, 1;
	max.u32 	%r33, %r2, %r32;
	sub.s32 	%r4, %r33, %r69;
	and.b32  	%r5, %r4, 15;
	sub.s32 	%r34, %r69, %r33;
	setp.gt.u32 	%p2, %r34, -16;
	@%p2 bra 	$L__BB1_4;
	mul.lo.s32 	%r35, %r1, %r69;
	shl.b32 	%r36, %r35, 1;
	add.s32 	%r37, %r36, %r69;
	add.s32 	%r67, %r37, 7;
	and.b32  	%r38, %r4, -16;
	neg.s32 	%r66, %r38;
$L__BB1_3:
	.pragma "nounroll";
	add.s32 	%r39, %r67, -7;
	mul.wide.u32 	%rd5, %r39, 8;
	add.s64 	%rd6, %rd1, %rd5;
	ld.global.f64 	%fd3, [%rd6];
	div.rn.f64 	%fd4, %fd3, %fd1;
	st.global.f64 	[%rd6], %fd4;
	add.s32 	%r40, %r67, -6;
	mul.wide.u32 	%rd7, %r40, 8;
	add.s64 	%rd8, %rd1, %rd7;
	ld.global.f64 	%fd5, [%rd8];
	div.rn.f64 	%fd6, %fd5, %fd1;
	st.global.f64 	[%rd8], %fd6;
	add.s32 	%r41, %r67, -5;
	mul.wide.u32 	%rd9, %r41, 8;
	add.s64 	%rd10, %rd1, %rd9;
	ld.global.f64 	%fd7, [%rd10];
	div.rn.f64 	%fd8, %fd7, %fd1;
	st.global.f64 	[%rd10], %fd8;
	add.s32 	%r42, %r67, -4;
	mul.wide.u32 	%rd11, %r42, 8;
	add.s64 	%rd12, %rd1, %rd11;
	ld.global.f64 	%fd9, [%rd12];
	div.rn.f64 	%fd10, %fd9, %fd1;
	st.global.f64 	[%rd12], %fd10;
	add.s32 	%r43, %r67, -3;
	mul.wide.u32 	%rd13, %r43, 8;
	add.s64 	%rd14, %rd1, %rd13;
	ld.global.f64 	%fd11, [%rd14];
	div.rn.f64 	%fd12, %fd11, %fd1;
	st.global.f64 	[%rd14], %fd12;
	add.s32 	%r44, %r67, -2;
	mul.wide.u32 	%rd15, %r44, 8;
	add.s64 	%rd16, %rd1, %rd15;
	ld.global.f64 	%fd13, [%rd16];
	div.rn.f64 	%fd14, %fd13, %fd1;
	st.global.f64 	[%rd16], %fd14;
	add.s32 	%r45, %r67, -1;
	mul.wide.u32 	%rd17, %r45, 8;
	add.s64 	%rd18, %rd1, %rd17;
	ld.global.f64 	%fd15, [%rd18];
	div.rn.f64 	%fd16, %fd15, %fd1;
	st.global.f64 	[%rd18], %fd16;
	add.s32 	%r46, %r67, 8;
	mul.wide.u32 	%rd19, %r67, 8;
	add.s64 	%rd20, %rd1, %rd19;
	ld.global.f64 	%fd17, [%rd20];
	div.rn.f64 	%fd18, %fd17, %fd1;
	st.global.f64 	[%rd20], %fd18;
	add.s32 	%r47, %r67, 1;
	mul.wide.u32 	%rd21, %r47, 8;
	add.s64 	%rd22, %rd1, %rd21;
	ld.global.f64 	%fd19, [%rd22];
	div.rn.f64 	%fd20, %fd19, %fd1;
	st.global.f64 	[%rd22], %fd20;
	add.s32 	%r48, %r67, 2;
	mul.wide.u32 	%rd23, %r48, 8;
	add.s64 	%rd24, %rd1, %rd23;
	ld.global.f64 	%fd21, [%rd24];
	div.rn.f64 	%fd22, %fd21, %fd1;
	st.global.f64 	[%rd24], %fd22;
	add.s32 	%r49, %r67, 3;
	mul.wide.u32 	%rd25, %r49, 8;
	add.s64 	%rd26, %rd1, %rd25;
	ld.global.f64 	%fd23, [%rd26];
	div.rn.f64 	%fd24, %fd23, %fd1;
	st.global.f64 	[%rd26], %fd24;
	add.s32 	%r50, %r67, 4;
	mul.wide.u32 	%rd27, %r50, 8;
	add.s64 	%rd28, %rd1, %rd27;
	ld.global.f64 	%fd25, [%rd28];
	div.rn.f64 	%fd26, %fd25, %fd1;
	st.global.f64 	[%rd28], %fd26;
	add.s32 	%r51, %r67, 5;
	mul.wide.u32 	%rd29, %r51, 8;
	add.s64 	%rd30, %rd1, %rd29;
	ld.global.f64 	%fd27, [%rd30];
	div.rn.f64 	%fd28, %fd27, %fd1;
	st.global.f64 	[%rd30], %fd28;
	add.s32 	%r52, %r67, 6;
	mul.wide.u32 	%rd31, %r52, 8;
	add.s64 	%rd32, %rd1, %rd31;
	ld.global.f64 	%fd29, [%rd32];
	div.rn.f64 	%fd30, %fd29, %fd1;
	st.global.f64 	[%rd32], %fd30;
	add.s32 	%r53, %r67, 7;
	mul.wide.u32 	%rd33, %r53, 8;
	add.s64 	%rd34, %rd1, %rd33;
	ld.global.f64 	%fd31, [%rd34];
	div.rn.f64 	%fd32, %fd31, %fd1;
	st.global.f64 	[%rd34], %fd32;
	mul.wide.u32 	%rd35, %r46, 8;
	add.s64 	%rd36, %rd1, %rd35;
	ld.global.f64 	%fd33, [%rd36];
	div.rn.f64 	%fd34, %fd33, %fd1;
	st.global.f64 	[%rd36], %fd34;
	add.s32 	%r69, %r69, 16;
	add.s32 	%r67, %r67, 16;
	add.s32 	%r66, %r66, 16;
	setp.ne.s32 	%p3, %r66, 0;
	@%p3 bra 	$L__BB1_3;
$L__BB1_4:
	setp.eq.s32 	%p4, %r5, 0;
	@%p4 bra 	$L__BB1_13;
	and.b32  	%r15, %r4, 7;
	setp.lt.u32 	%p5, %r5, 8;
	@%p5 bra 	$L__BB1_7;
	add.s32 	%r54, %r69, %r3;
	mul.wide.u32 	%rd37, %r54, 8;
	add.s64 	%rd38, %rd1, %rd37;
	ld.global.f64 	%fd35, [%rd38];
	div.rn.f64 	%fd36, %fd35, %fd1;
	st.global.f64 	[%rd38], %fd36;
	add.s32 	%r55, %r54, 1;
	mul.wide.u32 	%rd39, %r55, 8;
	add.s64 	%rd40, %rd1, %rd39;
	ld.global.f64 	%fd37, [%rd40];
	div.rn.f64 	%fd38, %fd37, %fd1;
	st.global.f64 	[%rd40], %fd38;
	add.s32 	%r56, %r54, 2;
	mul.wide.u32 	%rd41, %r56, 8;
	add.s64 	%rd42, %rd1, %rd41;
	ld.global.f64 	%fd39, [%rd42];
	div.rn.f64 	%fd40, %fd39, %fd1;
	st.global.f64 	[%rd42], %fd40;
	add.s32 	%r57, %r54, 3;
	mul.wide.u32 	%rd43, %r57, 8;
	add.s64 	%rd44, %rd1, %rd43;
	ld.global.f64 	%fd41, [%rd44];
	div.rn.f64 	%fd42, %fd41, %fd1;
	st.global.f64 	[%rd44], %fd42;
	add.s32 	%r58, %r54, 4;
	mul.wide.u32 	%rd45, %r58, 8;
	add.s64 	%rd46, %rd1, %rd45;
	ld.global.f64 	%fd43, [%rd46];
	div.rn.f64 	%fd44, %fd43, %fd1;
	st.global.f64 	[%rd46], %fd44;
	add.s32 	%r59, %r54, 5;
	mul.wide.u32 	%rd47, %r59, 8;
	add.s64 	%rd48, %rd1, %rd47;
	ld.global.f64 	%fd45, [%rd48];
	div.rn.f64 	%fd46, %fd45, %fd1;
	st.global.f64 	[%rd48], %fd46;
	add.s32 	%r60, %r54, 6;
	mul.wide.u32 	%rd49, %r60, 8;
	add.s64 	%rd50, %rd1, %rd49;
	ld.global.f64 	%fd47, [%rd50];
	div.rn.f64 	%fd48, %fd47, %fd1;
	st.global.f64 	[%rd50], %fd48;
	add.s32 	%r61, %r54, 7;
	mul.wide.u32 	%rd51, %r61, 8;
	add.s64 	%rd52, %rd1, %rd51;
	ld.global.f64 	%fd49, [%rd52];
	div.rn.f64 	%fd50, %fd49, %fd1;
	st.global.f64 	[%rd52], %fd50;
	add.s32 	%r69, %r69, 8;
$L__BB1_7:
	setp.eq.s32 	%p6, %r15, 0;
	@%p6 bra 	$L__BB1_13;
	and.b32  	%r18, %r4, 3;
	setp.lt.u32 	%p7, %r15, 4;
	@%p7 bra 	$L__BB1_10;
	add.s32 	%r62, %r69, %r3;
	mul.wide.u32 	%rd53, %r62, 8;
	add.s64 	%rd54, %rd1, %rd53;
	ld.global.f64 	%fd51, [%rd54];
	div.rn.f64 	%fd52, %fd51, %fd1;
	st.global.f64 	[%rd54], %fd52;
	add.s32 	%r63, %r62, 1;
	mul.wide.u32 	%rd55, %r63, 8;
	add.s64 	%rd56, %rd1, %rd55;
	ld.global.f64 	%fd53, [%rd56];
	div.rn.f64 	%fd54, %fd53, %fd1;
	st.global.f64 	[%rd56], %fd54;
	add.s32 	%r64, %r62, 2;
	mul.wide.u32 	%rd57, %r64, 8;
	add.s64 	%rd58, %rd1, %rd57;
	ld.global.f64 	%fd55, [%rd58];
	div.rn.f64 	%fd56, %fd55, %fd1;
	st.global.f64 	[%rd58], %fd56;
	add.s32 	%r65, %r62, 3;
	mul.wide.u32 	%rd59, %r65, 8;
	add.s64 	%rd60, %rd1, %rd59;
	ld.global.f64 	%fd57, [%rd60];
	div.rn.f64 	%fd58, %fd57, %fd1;
	st.global.f64 	[%rd60], %fd58;
	add.s32 	%r69, %r69, 4;
$L__BB1_10:
	setp.eq.s32 	%p8, %r18, 0;
	@%p8 bra 	$L__BB1_13;
	add.s32 	%r73, %r69, %r3;
	neg.s32 	%r72, %r18;
$L__BB1_12:
	.pragma "nounroll";
	mul.wide.u32 	%rd61, %r73, 8;
	add.s64 	%rd62, %rd1, %rd61;
	ld.global.f64 	%fd59, [%rd62];
	div.rn.f64 	%fd60, %fd59, %fd1;
	st.global.f64 	[%rd62], %fd60;
	add.s32 	%r73, %r73, 1;
	add.s32 	%r72, %r72, 1;
	setp.ne.s32 	%p9, %r72, 0;
	@%p9 bra 	$L__BB1_12;
$L__BB1_13:
	ret;

}


// ===== COMPILED SASS (sm_100) =====

	.target	sm_100

	.elftype	@"ET_EXEC"


//--------------------- .note.nv.tkinfo           --------------------------
	.section	.note.nv.tkinfo,"",@"SHT_NOTE"
	.sectionflags	@"SHF_NOTE_NV_TKINFO"
	.tkinfo
        /*0018*/ 	.word	0x00000002
        /*0030*/ 	.string	""
        /*0030*/ 	.string	"ptxas"
        /*0030*/ 	.string	"Cuda compilation tools, release 13.0, V13.0.88"
        /*0030*/ 	.string	"Build cuda_13.0.r13.0/compiler.36424714_0"
        /*0030*/ 	.string	"-arch sm_100 -m 64 "



//--------------------- .note.nv.cuinfo           --------------------------
	.section	.note.nv.cuinfo,"",@"SHT_NOTE"
	.sectionflags	@"SHF_NOTE_NV_CUINFO"
        /*0018*/ 	.short	0x0002
        /*001a*/ 	.short	0x0064
        /*001c*/ 	.short	0x0082
	.zero		2


//--------------------- .nv.info                  --------------------------
	.section	.nv.info,"",@"SHT_CUDA_INFO"
	.align	4


	//----- nvinfo : EIATTR_REGCOUNT
	.align		4
        /*0000*/ 	.byte	0x04, 0x2f
        /*0002*/ 	.short	(.L_1 - .L_0)
	.align		4
.L_0:
        /*0004*/ 	.word	index@(_Z10SRowMatrixjPdj)
        /*0008*/ 	.word	0x00000020


	//----- nvinfo : EIATTR_FRAME_SIZE
	.align		4
.L_1:
        /*000c*/ 	.byte	0x04, 0x11
        /*000e*/ 	.short	(.L_3 - .L_2)
	.align		4
.L_2:
        /*0010*/ 	.word	index@($__internal_1_$__cuda_sm20_div_rn_f64_full)
        /*0014*/ 	.word	0x00000000


	//----- nvinfo : EIATTR_FRAME_SIZE
	.align		4
.L_3:
        /*0018*/ 	.byte	0x04, 0x11
        /*001a*/ 	.short	(.L_5 - .L_4)
	.align		4
.L_4:
        /*001c*/ 	.word	index@(_Z10SRowMatrixjPdj)
        /*0020*/ 	.word	0x00000000


	//----- nvinfo : EIATTR_REGCOUNT
	.align		4
.L_5:
        /*0024*/ 	.byte	0x04, 0x2f
        /*0026*/ 	.short	(.L_7 - .L_6)
	.align		4
.L_6:
        /*0028*/ 	.word	index@(_Z11GoToOneRowsPdj)
        /*002c*/ 	.word	0x00000024


	//----- nvinfo : EIATTR_FRAME_SIZE
	.align		4
.L_7:
        /*0030*/ 	.byte	0x04, 0x11
        /*0032*/ 	.short	(.L_9 - .L_8)
	.align		4
.L_8:
        /*0034*/ 	.word	index@($__internal_0_$__cuda_sm20_div_rn_f64_full)
        /*0038*/ 	.word	0x00000000


	//----- nvinfo : EIATTR_FRAME_SIZE
	.align		4
.L_9:
        /*003c*/ 	.byte	0x04, 0x11
        /*003e*/ 	.short	(.L_11 - .L_10)
	.align		4
.L_10:
        /*0040*/ 	.word	index@(_Z11GoToOneRowsPdj)
        /*0044*/ 	.word	0x00000000


	//----- nvinfo : EIATTR_MIN_STACK_SIZE
	.align		4
.L_11:
        /*0048*/ 	.byte	0x04, 0x12
        /*004a*/ 	.short	(.L_13 - .L_12)
	.align		4
.L_12:
        /*004c*/ 	.word	index@(_Z11GoToOneRowsPdj)
        /*0050*/ 	.word	0x00000000


	//----- nvinfo : EIATTR_MIN_STACK_SIZE
	.align		4
.L_13:
        /*0054*/ 	.byte	0x04, 0x12
        /*0056*/ 	.short	(.L_15 - .L_14)
	.align		4
.L_14:
        /*0058*/ 	.word	index@(_Z10SRowMatrixjPdj)
        /*005c*/ 	.word	0x00000000
.L_15:


//--------------------- .nv.compat                --------------------------
	.section	.nv.compat,"",@"SHT_CUDA_COMPAT_INFO"
	.align	4
        /*0000*/ 	.byte	0x02, 0x09, 0x00, 0x00, 0x02, 0x02, 0x01, 0x00, 0x02, 0x05, 0x05, 0x00, 0x03, 0x07, 0x01, 0x01
        /*0010*/ 	.byte	0x02, 0x03, 0x00, 0x00, 0x02, 0x06, 0x01, 0x00, 0x04, 0x0b, 0x08, 0x00, 0x01, 0x00, 0x00, 0x00
        /*0020*/ 	.byte	0x00, 0x00, 0x00, 0x00


//--------------------- .nv.info._Z11GoToOneRowsPdj --------------------------
	.section	.nv.info._Z11GoToOneRowsPdj,"",@"SHT_CUDA_INFO"
	.sectionflags	@""
	.align	4


	//----- nvinfo : EIATTR_CUDA_API_VERSION
	.align		4
        /*0000*/ 	.byte	0x04, 0x37
        /*0002*/ 	.short	(.L_17 - .L_16)
.L_16:
        /*0004*/ 	.word	0x00000082


	//----- nvinfo : EIATTR_KPARAM_INFO
	.align		4
.L_17:
        /*0008*/ 	.byte	0x04, 0x17
        /*000a*/ 	.short	(.L_19 - .L_18)
.L_18:
        /*000c*/ 	.word	0x00000000
        /*0010*/ 	.short	0x0001
        /*0012*/ 	.short	0x0008
        /*0014*/ 	.byte	0x00, 0xf0, 0x11, 0x00


	//----- nvinfo : EIATTR_KPARAM_INFO
	.align		4
.L_19:
        /*0018*/ 	.byte	0x04, 0x17
        /*001a*/ 	.short	(.L_21 - .L_20)
.L_20:
        /*001c*/ 	.word	0x00000000
        /*0020*/ 	.short	0x0000
        /*0022*/ 	.short	0x0000
        /*0024*/ 	.byte	0x00, 0xf5, 0x21, 0x00


	//----- nvinfo : EIATTR_SPARSE_MMA_MASK
	.align		4
.L_21:
        /*0028*/ 	.byte	0x03, 0x50
        /*002a*/ 	.short	0x0000


	//----- nvinfo : EIATTR_MAXREG_COUNT
	.align		4
        /*002c*/ 	.byte	0x03, 0x1b
        /*002e*/ 	.short	0x00ff


	//----- nvinfo : EIATTR_MERCURY_ISA_VERSION
	.align		4
        /*0030*/ 	.byte	0x03, 0x5f
        /*0032*/ 	.short	0x0101


	//----- nvinfo : EIATTR_VRC_CTA_INIT_COUNT
	.align		4
        /*0034*/ 	.byte	0x02, 0x4a
	.zero		1
	.zero		1


	//----- nvinfo : EIATTR_EXIT_INSTR_OFFSETS
	.align		4
        /*0038*/ 	.byte	0x04, 0x1c
        /*003a*/ 	.short	(.L_23 - .L_22)


	//   ....[0]....
.L_22:
        /*003c*/ 	.word	0x00000290


	//   ....[1]....
        /*0040*/ 	.word	0x00001db0


	//   ....[2]....
        /*0044*/ 	.word	0x00002c70


	//   ....[3]....
        /*0048*/ 	.word	0x000033d0


	//   ....[4]....
        /*004c*/ 	.word	0x000035e0


	//----- nvinfo : EIATTR_CRS_STACK_SIZE
	.align		4
.L_23:
        /*0050*/ 	.byte	0x04, 0x1e
        /*0052*/ 	.short	(.L_25 - .L_24)
.L_24:
        /*0054*/ 	.word	0x00000000


	//----- nvinfo : EIATTR_CBANK_PARAM_SIZE
	.align		4
.L_25:
        /*0058*/ 	.byte	0x03, 0x19
        /*005a*/ 	.short	0x000c


	//----- nvinfo : EIATTR_PARAM_CBANK
	.align		4
        /*005c*/ 	.byte	0x04, 0x0a
        /*005e*/ 	.short	(.L_27 - .L_26)
	.align		4
.L_26:
        /*0060*/ 	.word	index@(.nv.constant0._Z11GoToOneRowsPdj)
        /*0064*/ 	.short	0x0380
        /*0066*/ 	.short	0x000c


	//----- nvinfo : EIATTR_SW_WAR
	.align		4
.L_27:
        /*0068*/ 	.byte	0x04, 0x36
        /*006a*/ 	.short	(.L_29 - .L_28)
.L_28:
        /*006c*/ 	.word	0x00000008
.L_29:


//--------------------- .nv.info._Z10SRowMatrixjPdj --------------------------
	.section	.nv.info._Z10SRowMatrixjPdj,"",@"SHT_CUDA_INFO"
	.sectionflags	@""
	.align	4


	//----- nvinfo : EIATTR_CUDA_API_VERSION
	.align		4
        /*0000*/ 	.byte	0x04, 0x37
        /*0002*/ 	.short	(.L_31 - .L_30)
.L_30:
        /*0004*/ 	.word	0x00000082


	//----- nvinfo : EIATTR_KPARAM_INFO
	.align		4
.L_31:
        /*0008*/ 	.byte	0x04, 0x17
        /*000a*/ 	.short	(.L_33 - .L_32)
.L_32:
        /*000c*/ 	.word	0x00000000
        /*0010*/ 	.short	0x0002
        /*0012*/ 	.short	0x0010
        /*0014*/ 	.byte	0x00, 0xf0, 0x11, 0x00


	//----- nvinfo : EIATTR_KPARAM_INFO
	.align		4
.L_33:
        /*0018*/ 	.byte	0x04, 0x17
        /*001a*/ 	.short	(.L_35 - .L_34)
.L_34:
        /*001c*/ 	.word	0x00000000
        /*0020*/ 	.short	0x0001
        /*0022*/ 	.short	0x0008
        /*0024*/ 	.byte	0x00, 0xf5, 0x21, 0x00


	//----- nvinfo : EIATTR_KPARAM_INFO
	.align		4
.L_35:
        /*0028*/ 	.byte	0x04, 0x17
        /*002a*/ 	.short	(.L_37 - .L_36)
.L_36:
        /*002c*/ 	.word	0x00000000
        /*0030*/ 	.short	0x0000
        /*0032*/ 	.short	0x0000
        /*0034*/ 	.byte	0x00, 0xf0, 0x11, 0x00


	//----- nvinfo : EIATTR_SPARSE_MMA_MASK
	.align		4
.L_37:
        /*0038*/ 	.byte	0x03, 0x50
        /*003a*/ 	.short	0x0000


	//----- nvinfo : EIATTR_MAXREG_COUNT
	.align		4
        /*003c*/ 	.byte	0x03, 0x1b
        /*003e*/ 	.short	0x00ff


	//----- nvinfo : EIATTR_MERCURY_ISA_VERSION
	.align		4
        /*0040*/ 	.byte	0x03, 0x5f
        /*0042*/ 	.short	0x0101


	//----- nvinfo : EIATTR_VRC_CTA_INIT_COUNT
	.align		4
        /*0044*/ 	.byte	0x02, 0x4a
	.zero		1
	.zero		1


	//----- nvinfo : EIATTR_EXIT_INSTR_OFFSETS
	.align		4
        /*0048*/ 	.byte	0x04, 0x1c
        /*004a*/ 	.short	(.L_39 - .L_38)


	//   ....[0]....
.L_38:
        /*004c*/ 	.word	0x00000070


	//   ....[1]....
        /*0050*/ 	.word	0x00000260


	//   ....[2]....
        /*0054*/ 	.word	0x00000750


	//   ....[3]....
        /*0058*/ 	.word	0x000009c0


	//   ....[4]....
        /*005c*/ 	.word	0x00000b00


	//----- nvinfo : EIATTR_CRS_STACK_SIZE
	.align		4
.L_39:
        /*0060*/ 	.byte	0x04, 0x1e
        /*0062*/ 	.short	(.L_41 - .L_40)
.L_40:
        /*0064*/ 	.word	0x00000000


	//----- nvinfo : EIATTR_CBANK_PARAM_SIZE
	.align		4
.L_41:
        /*0068*/ 	.byte	0x03, 0x19
        /*006a*/ 	.short	0x0014


	//----- nvinfo : EIATTR_PARAM_CBANK
	.align		4
        /*006c*/ 	.byte	0x04, 0x0a
        /*006e*/ 	.short	(.L_43 - .L_42)
	.align		4
.L_42:
        /*0070*/ 	.word	index@(.nv.constant0._Z10SRowMatrixjPdj)
        /*0074*/ 	.short	0x0380
        /*0076*/ 	.short	0x0014


	//----- nvinfo : EIATTR_SW_WAR
	.align		4
.L_43:
        /*0078*/ 	.byte	0x04, 0x36
        /*007a*/ 	.short	(.L_45 - .L_44)
.L_44:
        /*007c*/ 	.word	0x00000008
.L_45:


//--------------------- .nv.callgraph             --------------------------
	.section	.nv.callgraph,"",@"SHT_CUDA_CALLGRAPH"
	.align	4
	.sectionentsize	8
	.align		4
        /*0000*/ 	.word	0x00000000
	.align		4
        /*0004*/ 	.word	0xffffffff
	.align		4
        /*0008*/ 	.word	0x00000000
	.align		4
        /*000c*/ 	.word	0xfffffffe
	.align		4
        /*0010*/ 	.word	0x00000000
	.align		4
        /*0014*/ 	.word	0xfffffffd
	.align		4
        /*0018*/ 	.word	0x00000000
	.align		4
        /*001c*/ 	.word	0xfffffffc


//--------------------- .text._Z11GoToOneRowsPdj  --------------------------
	.section	.text._Z11GoToOneRowsPdj,"ax",@progbits
	.align	128
        .global         _Z11GoToOneRowsPdj
        .type           _Z11GoToOneRowsPdj,@function
        .size           _Z11GoToOneRowsPdj,(.L_x_83 - _Z11GoToOneRowsPdj)
        .other          _Z11GoToOneRowsPdj,@"STO_CUDA_ENTRY STV_DEFAULT"
_Z11GoToOneRowsPdj:
.text._Z11GoToOneRowsPdj:
[----:B------:R-:W-:Y:S01]  /*0000*/  LDC R1, c[0x0][0x37c] ;  /* 0x0000df00ff017b82 */ /* 0x000fe20000000800 */
[----:B------:R-:W0:Y:S07]  /*0010*/  S2R R0, SR_TID.X ;  /* 0x0000000000007919 */ /* 0x000e2e0000002100 */
[----:B------:R-:W0:Y:S01]  /*0020*/  S2UR UR4, SR_CTAID.X ;  /* 0x00000000000479c3 */ /* 0x000e220000002500 */
[----:B------:R-:W1:Y:S07]  /*0030*/  LDCU.64 UR6, c[0x0][0x358] ;  /* 0x00006b00ff0677ac */ /* 0x000e6e0008000a00 */
[----:B------:R-:W2:Y:S08]  /*0040*/  LDC R4, c[0x0][0x388] ;  /* 0x0000e200ff047b82 */ /* 0x000eb00000000800 */
[----:B------:R-:W0:Y:S08]  /*0050*/  LDC R3, c[0x0][0x360] ;  /* 0x0000d800ff037b82 */ /* 0x000e300000000800 */
[----:B------:R-:W3:Y:S01]  /*0060*/  LDC.64 R6, c[0x0][0x380] ;  /* 0x0000e000ff067b82 */ /* 0x000ee20000000a00 */
[----:B--2---:R-:W-:-:S02]  /*0070*/  IMAD.SHL.U32 R4, R4, 0x2, RZ ;  /* 0x0000000204047824 */ /* 0x004fc400078e00ff */
[----:B0-----:R-:W-:-:S04]  /*0080*/  IMAD R3, R3, UR4, R0 ;  /* 0x0000000403037c24 */ /* 0x001fc8000f8e0200 */
[----:B------:R-:W-:-:S04]  /*0090*/  IMAD R8, R3, R4, RZ ;  /* 0x0000000403087224 */ /* 0x000fc800078e02ff */
[----:B------:R-:W-:-:S04]  /*00a0*/  IMAD.IADD R5, R3, 0x1, R8 ;  /* 0x0000000103057824 */ /* 0x000fc800078e0208 */
[----:B---3--:R-:W-:-:S05]  /*00b0*/  IMAD.WIDE.U32 R6, R5, 0x8, R6 ;  /* 0x0000000805067825 */ /* 0x008fca00078e0006 */
[----:B-1----:R-:W2:Y:S01]  /*00c0*/  LDG.E.64 R16, desc[UR6][R6.64] ;  /* 0x0000000606107981 */ /* 0x002ea2000c1e1b00 */
[----:B------:R-:W-:Y:S01]  /*00d0*/  HFMA2 R10, -RZ, RZ, 0, 5.9604644775390625e-08 ;  /* 0x00000001ff0a7431 */ /* 0x000fe200000001ff */
[----:B------:R-:W0:Y:S01]  /*00e0*/  LDCU UR4, c[0x0][0x388] ;  /* 0x00007100ff0477ac */ /* 0x000e220008000800 */
[----:B------:R-:W-:Y:S01]  /*00f0*/  BSSY.RECONVERGENT B1, `(.L_x_0) ;  /* 0x0000016000017945 */ /* 0x000fe20003800200 */
[----:B--2---:R-:W1:Y:S01]  /*0100*/  MUFU.RCP64H R11, R17 ;  /* 0x00000011000b7308 */ /* 0x004e620000001800 */
[----:B------:R-:W-:Y:S02]  /*0110*/  FSETP.GEU.AND P1, PT, |R17|, 6.5827683646048100446e-37, PT ;  /* 0x036000001100780b */ /* 0x000fe40003f2e200 */
[----:B-1----:R-:W-:-:S08]  /*0120*/  DFMA R12, -R16, R10, 1 ;  /* 0x3ff00000100c742b */ /* 0x002fd0000000010a */
[----:B------:R-:W-:-:S08]  /*0130*/  DFMA R12, R12, R12, R12 ;  /* 0x0000000c0c0c722b */ /* 0x000fd0000000000c */
[----:B------:R-:W-:-:S08]  /*0140*/  DFMA R12, R10, R12, R10 ;  /* 0x0000000c0a0c722b */ /* 0x000fd0000000000a */
[----:B------:R-:W-:-:S08]  /*0150*/  DFMA R10, -R16, R12, 1 ;  /* 0x3ff00000100a742b */ /* 0x000fd0000000010c */
[----:B------:R-:W-:-:S08]  /*0160*/  DFMA R10, R12, R10, R12 ;  /* 0x0000000a0c0a722b */ /* 0x000fd0000000000c */
[----:B------:R-:W-:-:S08]  /*0170*/  DMUL R12, R16, R10 ;  /* 0x0000000a100c7228 */ /* 0x000fd00000000000 */
[----:B------:R-:W-:-:S08]  /*0180*/  DFMA R14, -R16, R12, R16 ;  /* 0x0000000c100e722b */ /* 0x000fd00000000110 */
[----:B------:R-:W-:-:S10]  /*0190*/  DFMA R10, R10, R14, R12 ;  /* 0x0000000e0a0a722b */ /* 0x000fd4000000000c */
[----:B------:R-:W-:-:S05]  /*01a0*/  FFMA R0, RZ, R17, R11 ;  /* 0x00000011ff007223 */ /* 0x000fca000000000b */
[----:B------:R-:W-:-:S13]  /*01b0*/  FSETP.GT.AND P0, PT, |R0|, 1.469367938527859385e-39, PT ;  /* 0x001000000000780b */ /* 0x000fda0003f04200 */
[----:B0-----:R-:W-:Y:S05]  /*01c0*/  @P0 BRA P1, `(.L_x_1) ;  /* 0x0000000000200947 */ /* 0x001fea0000800000 */
[----:B------:R-:W-:Y:S01]  /*01d0*/  IMAD.MOV.U32 R18, RZ, RZ, R16 ;  /* 0x000000ffff127224 */ /* 0x000fe200078e0010 */
[----:B------:R-:W-:Y:S01]  /*01e0*/  MOV R22, R16 ;  /* 0x0000001000167202 */ /* 0x000fe20000000f00 */
[--C-:B------:R-:W-:Y:S01]  /*01f0*/  IMAD.MOV.U32 R19, RZ, RZ, R17.reuse ;  /* 0x000000ffff137224 */ /* 0x100fe200078e0011 */
[----:B------:R-:W-:Y:S01]  /*0200*/  MOV R10, 0x230 ;  /* 0x00000230000a7802 */ /* 0x000fe20000000f00 */
[----:B------:R-:W-:-:S07]  /*0210*/  IMAD.MOV.U32 R23, RZ, RZ, R17 ;  /* 0x000000ffff177224 */ /* 0x000fce00078e0011 */
[----:B------:R-:W-:Y:S05]  /*0220*/  CALL.REL.NOINC `($__internal_0_$__cuda_sm20_div_rn_f64_full) ;  /* 0x0000003000f07944 */ /* 0x000fea0003c00000 */
[----:B------:R-:W-:Y:S01]  /*0230*/  IMAD.MOV.U32 R10, RZ, RZ, R0 ;  /* 0x000000ffff0a7224 */ /* 0x000fe200078e0000 */
[----:B------:R-:W-:-:S07]  /*0240*/  MOV R11, R9 ;  /* 0x00000009000b7202 */ /* 0x000fce0000000f00 */
.L_x_1:
[----:B------:R-:W-:Y:S05]  /*0250*/  BSYNC.RECONVERGENT B1 ;  /* 0x0000000000017941 */ /* 0x000fea0003800200 */
.L_x_0:
[----:B------:R-:W0:Y:S01]  /*0260*/  LDC R9, c[0x0][0x388] ;  /* 0x0000e200ff097b82 */ /* 0x000e220000000800 */
[----:B------:R1:W-:Y:S01]  /*0270*/  STG.E.64 desc[UR6][R6.64], R10 ;  /* 0x0000000a06007986 */ /* 0x0003e2000c101b06 */
[----:B0-----:R-:W-:-:S13]  /*0280*/  ISETP.GE.AND P0, PT, R9, 0x1, PT ;  /* 0x000000010900780c */ /* 0x001fda0003f06270 */
[----:B-1----:R-:W-:Y:S05]  /*0290*/  @!P0 EXIT ;  /* 0x000000000000894d */ /* 0x002fea0003800000 */
[----:B------:R-:W-:-:S05]  /*02a0*/  VIADDMNMX.U32 R4, R9, 0x1, R4, !PT ;  /* 0x0000000109047846 */ /* 0x000fca0007800004 */
[----:B------:R-:W-:Y:S02]  /*02b0*/  IMAD.IADD R0, R9, 0x1, -R4 ;  /* 0x0000000109007824 */ /* 0x000fe400078e0a04 */
[----:B------:R-:W-:-:S03]  /*02c0*/  IMAD.IADD R7, R4, 0x1, -R9 ;  /* 0x0000000104077824 */ /* 0x000fc600078e0a09 */
[----:B------:R-:W-:Y:S02]  /*02d0*/  ISETP.GT.U32.AND P0, PT, R0, -0x10, PT ;  /* 0xfffffff00000780c */ /* 0x000fe40003f04070 */
[----:B------:R-:W-:-:S11]  /*02e0*/  LOP3.LUT R6, R7, 0xf, RZ, 0xc0, !PT ;  /* 0x0000000f07067812 */ /* 0x000fd600078ec0ff */
[----:B------:R-:W-:Y:S05]  /*02f0*/  @P0 BRA `(.L_x_2) ;  /* 0x0000001800a80947 */ /* 0x000fea0003800000 */
[----:B------:R-:W0:Y:S01]  /*0300*/  LDC.64 R14, c[0x0][0x380] ;  /* 0x0000e000ff0e7b82 */ /* 0x000e220000000a00 */
[----:B------:R-:W-:Y:S01]  /*0310*/  IMAD R3, R3, R9, RZ ;  /* 0x0000000903037224 */ /* 0x000fe200078e02ff */
[----:B------:R-:W-:-:S04]  /*0320*/  LOP3.LUT R5, R7, 0xfffffff0, RZ, 0xc0, !PT ;  /* 0xfffffff007057812 */ /* 0x000fc800078ec0ff */
[----:B------:R-:W-:Y:S01]  /*0330*/  LEA R3, R3, R9, 0x1 ;  /* 0x0000000903037211 */ /* 0x000fe200078e08ff */
[----:B------:R-:W-:-:S04]  /*0340*/  IMAD.MOV R5, RZ, RZ, -R5 ;  /* 0x000000ffff057224 */ /* 0x000fc800078e0a05 */
[----:B------:R-:W-:-:S07]  /*0350*/  VIADD R4, R3, 0x7 ;  /* 0x0000000703047836 */ /* 0x000fce0000000000 */
.L_x_35:
[----:B------:R-:W-:-:S05]  /*0360*/  IADD3 R25, PT, PT, R4, -0x7, RZ ;  /* 0xfffffff904197810 */ /* 0x000fca0007ffe0ff */
[----:B0-----:R-:W-:-:S05]  /*0370*/  IMAD.WIDE.U32 R24, R25, 0x8, R14 ;  /* 0x0000000819187825 */ /* 0x001fca00078e000e */
[----:B------:R-:W2:Y:S01]  /*0380*/  LDG.E.64 R18, desc[UR6][R24.64] ;  /* 0x0000000618127981 */ /* 0x000ea2000c1e1b00 */
[----:B-1----:R-:W0:Y:S01]  /*0390*/  MUFU.RCP64H R3, R17 ;  /* 0x0000001100037308 */ /* 0x002e220000001800 */
[----:B------:R-:W-:Y:S01]  /*03a0*/  IMAD.MOV.U32 R2, RZ, RZ, 0x1 ;  /* 0x00000001ff027424 */ /* 0x000fe200078e00ff */
[----:B------:R-:W-:Y:S01]  /*03b0*/  BSSY.RECONVERGENT B1, `(.L_x_3) ;  /* 0x0000015000017945 */ /* 0x000fe20003800200 */
[----:B------:R-:W-:-:S05]  /*03c0*/  VIADD R5, R5, 0x10 ;  /* 0x0000001005057836 */ /* 0x000fca0000000000 */
[----:B------:R-:W-:Y:S01]  /*03d0*/  ISETP.NE.AND P1, PT, R5, RZ, PT ;  /* 0x000000ff0500720c */ /* 0x000fe20003f25270 */
[----:B0-----:R-:W-:-:S08]  /*03e0*/  DFMA R10, -R16, R2, 1 ;  /* 0x3ff00000100a742b */ /* 0x001fd00000000102 */
[----:B------:R-:W-:-:S08]  /*03f0*/  DFMA R10, R10, R10, R10 ;  /* 0x0000000a0a0a722b */ /* 0x000fd0000000000a */
[----:B------:R-:W-:-:S08]  /*0400*/  DFMA R10, R2, R10, R2 ;  /* 0x0000000a020a722b */ /* 0x000fd00000000002 */
[----:B------:R-:W-:-:S08]  /*0410*/  DFMA R2, -R16, R10, 1 ;  /* 0x3ff000001002742b */ /* 0x000fd0000000010a */
[----:B------:R-:W-:-:S08]  /*0420*/  DFMA R12, R10, R2, R10 ;  /* 0x000000020a0c722b */ /* 0x000fd0000000000a */
[----:B--2---:R-:W-:Y:S01]  /*0430*/  DMUL R2, R12, R18 ;  /* 0x000000120c027228 */ /* 0x004fe20000000000 */
[----:B------:R-:W-:-:S07]  /*0440*/  FSETP.GEU.AND P2, PT, |R19|, 6.5827683646048100446e-37, PT ;  /* 0x036000001300780b */ /* 0x000fce0003f4e200 */
[----:B------:R-:W-:-:S08]  /*0450*/  DFMA R10, -R16, R2, R18 ;  /* 0x00000002100a722b */ /* 0x000fd00000000112 */
[----:B------:R-:W-:-:S10]  /*0460*/  DFMA R2, R12, R10, R2 ;  /* 0x0000000a0c02722b */ /* 0x000fd40000000002 */
[----:B------:R-:W-:-:S05]  /*0470*/  FFMA R0, RZ, R17, R3 ;  /* 0x00000011ff007223 */ /* 0x000fca0000000003 */
[----:B------:R-:W-:-:S13]  /*0480*/  FSETP.GT.AND P0, PT, |R0|, 1.469367938527859385e-39, PT ;  /* 0x001000000000780b */ /* 0x000fda0003f04200 */
[----:B------:R-:W-:Y:S05]  /*0490*/  @P0 BRA P2, `(.L_x_4) ;  /* 0x0000000000180947 */ /* 0x000fea0001000000 */
[----:B------:R-:W-:Y:S01]  /*04a0*/  MOV R22, R16 ;  /* 0x0000001000167202 */ /* 0x000fe20000000f00 */
[----:B------:R-:W-:Y:S01]  /*04b0*/  IMAD.MOV.U32 R23, RZ, RZ, R17 ;  /* 0x000000ffff177224 */ /* 0x000fe200078e0011 */
[----:B------:R-:W-:-:S07]  /*04c0*/  MOV R10, 0x4e0 ;  /* 0x000004e0000a7802 */ /* 0x000fce0000000f00 */
[----:B------:R-:W-:Y:S05]  /*04d0*/  CALL.REL.NOINC `($__internal_0_$__cuda_sm20_div_rn_f64_full) ;  /* 0x0000003000447944 */ /* 0x000fea0003c00000 */
[----:B------:R-:W-:Y:S01]  /*04e0*/  IMAD.MOV.U32 R2, RZ, RZ, R0 ;  /* 0x000000ffff027224 */ /* 0x000fe200078e0000 */
[----:B------:R-:W-:-:S07]  /*04f0*/  MOV R3, R9 ;  /* 0x0000000900037202 */ /* 0x000fce0000000f00 */
.L_x_4:
[----:B------:R-:W-:Y:S05]  /*0500*/  BSYNC.RECONVERGENT B1 ;  /* 0x0000000000017941 */ /* 0x000fea0003800200 */
.L_x_3:
[----:B------:R-:W-:Y:S01]  /*0510*/  VIADD R13, R4, 0xfffffffa ;  /* 0xfffffffa040d7836 */ /* 0x000fe20000000000 */
[----:B------:R0:W-:Y:S03]  /*0520*/  STG.E.64 desc[UR6][R24.64], R2 ;  /* 0x0000000218007986 */ /* 0x0001e6000c101b06 */
[----:B------:R-:W-:-:S05]  /*0530*/  IMAD.WIDE.U32 R12, R13, 0x8, R14 ;  /* 0x000000080d0c7825 */ /* 0x000fca00078e000e */
[----:B------:R-:W2:Y:S01]  /*0540*/  LDG.E.64 R18, desc[UR6][R12.64] ;  /* 0x000000060c127981 */ /* 0x000ea2000c1e1b00 */
[----:B------:R-:W1:Y:S01]  /*0550*/  MUFU.RCP64H R11, R17 ;  /* 0x00000011000b7308 */ /* 0x000e620000001800 */
[----:B------:R-:W-:Y:S01]  /*0560*/  IMAD.MOV.U32 R10, RZ, RZ, 0x1 ;  /* 0x00000001ff0a7424 */ /* 0x000fe200078e00ff */
[----:B------:R-:W-:Y:S05]  /*0570*/  BSSY.RECONVERGENT B1, `(.L_x_5) ;  /* 0x0000013000017945 */ /* 0x000fea0003800200 */
[----:B-1----:R-:W-:-:S08]  /*0580*/  DFMA R20, -R16, R10, 1 ;  /* 0x3ff000001014742b */ /* 0x002fd0000000010a */
[----:B------:R-:W-:-:S08]  /*0590*/  DFMA R20, R20, R20, R20 ;  /* 0x000000141414722b */ /* 0x000fd00000000014 */
[----:B------:R-:W-:-:S08]  /*05a0*/  DFMA R20, R10, R20, R10 ;  /* 0x000000140a14722b */ /* 0x000fd0000000000a */
[----:B------:R-:W-:-:S08]  /*05b0*/  DFMA R10, -R16, R20, 1 ;  /* 0x3ff00000100a742b */ /* 0x000fd00000000114 */
[----:B------:R-:W-:-:S08]  /*05c0*/  DFMA R22, R20, R10, R20 ;  /* 0x0000000a1416722b */ /* 0x000fd00000000014 */
[----:B--2---:R-:W-:Y:S01]  /*05d0*/  DMUL R10, R22, R18 ;  /* 0x00000012160a7228 */ /* 0x004fe20000000000 */
[----:B------:R-:W-:-:S07]  /*05e0*/  FSETP.GEU.AND P2, PT, |R19|, 6.5827683646048100446e-37, PT ;  /* 0x036000001300780b */ /* 0x000fce0003f4e200 */
[----:B------:R-:W-:-:S08]  /*05f0*/  DFMA R20, -R16, R10, R18 ;  /* 0x0000000a1014722b */ /* 0x000fd00000000112 */
[----:B0-----:R-:W-:-:S10]  /*0600*/  DFMA R2, R22, R20, R10 ;  /* 0x000000141602722b */ /* 0x001fd4000000000a */
        /* <DEDUP_REMOVED lines=9> */
.L_x_6:
[----:B------:R-:W-:Y:S05]  /*06a0*/  BSYNC.RECONVERGENT B1 ;  /* 0x0000000000017941 */ /* 0x000fea0003800200 */
.L_x_5:
        /* <DEDUP_REMOVED lines=25> */
.L_x_8:
[----:B------:R-:W-:Y:S05]  /*0840*/  BSYNC.RECONVERGENT B1 ;  /* 0x0000000000017941 */ /* 0x000fea0003800200 */
.L_x_7:
        /* <DEDUP_REMOVED lines=25> */
.L_x_10:
[----:B------:R-:W-:Y:S05]  /*09e0*/  BSYNC.RECONVERGENT B1 ;  /* 0x0000000000017941 */ /* 0x000fea0003800200 */
.L_x_9:
        /* <DEDUP_REMOVED lines=25> */
.L_x_12:
[----:B------:R-:W-:Y:S05]  /*0b80*/  BSYNC.RECONVERGENT B1 ;  /* 0x0000000000017941 */ /* 0x000fea0003800200 */
.L_x_11:
        /* <DEDUP_REMOVED lines=25> */
.L_x_14:
[----:B------:R-:W-:Y:S05]  /*0d20*/  BSYNC.RECONVERGENT B1 ;  /* 0x0000000000017941 */ /* 0x000fea0003800200 */
.L_x_13:
        /* <DEDUP_REMOVED lines=25> */
.L_x_16:
[----:B------:R-:W-:Y:S05]  /*0ec0*/  BSYNC.RECONVERGENT B1 ;  /* 0x0000000000017941 */ /* 0x000fea0003800200 */
.L_x_15:
[C---:B------:R-:W-:Y:S01]  /*0ed0*/  IMAD.WIDE.U32 R12, R4.reuse, 0x8, R14 ;  /* 0x00000008040c7825 */ /* 0x040fe200078e000e */
[----:B------:R0:W-:Y:S04]  /*0ee0*/  STG.E.64 desc[UR6][R24.64], R2 ;  /* 0x0000000218007986 */ /* 0x0001e8000c101b06 */
[----:B------:R-:W2:Y:S01]  /*0ef0*/  LDG.E.64 R18, desc[UR6][R12.64] ;  /* 0x000000060c127981 */ /* 0x000ea2000c1e1b00 */
[----:B------:R-:W1:Y:S01]  /*0f00*/  MUFU.RCP64H R11, R17 ;  /* 0x00000011000b7308 */ /* 0x000e620000001800 */
[----:B------:R-:W-:Y:S01]  /*0f10*/  IMAD.MOV.U32 R10, RZ, RZ, 0x1 ;  /* 0x00000001ff0a7424 */ /* 0x000fe200078e00ff */
[----:B------:R-:W-:Y:S01]  /*0f20*/  BSSY.RECONVERGENT B1, `(.L_x_17) ;  /* 0x0000014000017945 */ /* 0x000fe20003800200 */
[----:B0-----:R-:W-:-:S04]  /*0f30*/  VIADD R3, R4, 0x8 ;  /* 0x0000000804037836 */ /* 0x001fc80000000000 */
        /* <DEDUP_REMOVED lines=18> */
.L_x_18:
[----:B------:R-:W-:Y:S05]  /*1060*/  BSYNC.RECONVERGENT B1 ;  /* 0x0000000000017941 */ /* 0x000fea0003800200 */
.L_x_17:
        /* <DEDUP_REMOVED lines=25> */
.L_x_20:
[----:B------:R-:W-:Y:S05]  /*1200*/  BSYNC.RECONVERGENT B1 ;  /* 0x0000000000017941 */ /* 0x000fea0003800200 */
.L_x_19:
        /* <DEDUP_REMOVED lines=25> */
.L_x_22:
[----:B------:R-:W-:Y:S05]  /*13a0*/  BSYNC.RECONVERGENT B1 ;  /* 0x0000000000017941 */ /* 0x000fea0003800200 */
.L_x_21:
        /* <DEDUP_REMOVED lines=25> */
.L_x_24:
[----:B------:R-:W-:Y:S05]  /*1540*/  BSYNC.RECONVERGENT B1 ;  /* 0x0000000000017941 */ /* 0x000fea0003800200 */
.L_x_23:
        /* <DEDUP_REMOVED lines=25> */
.L_x_26:
[----:B------:R-:W-:Y:S05]  /*16e0*/  BSYNC.RECONVERGENT B1 ;  /* 0x0000000000017941 */ /* 0x000fea0003800200 */
.L_x_25:
        /* <DEDUP_REMOVED lines=25> */
.L_x_28:
[----:B------:R-:W-:Y:S05]  /*1880*/  BSYNC.RECONVERGENT B1 ;  /* 0x0000000000017941 */ /* 0x000fea0003800200 */
.L_x_27:
        /* <DEDUP_REMOVED lines=25> */
.L_x_30:
[----:B------:R-:W-:Y:S05]  /*1a20*/  BSYNC.RECONVERGENT B1 ;  /* 0x0000000000017941 */ /* 0x000fea0003800200 */
.L_x_29:
        /* <DEDUP_REMOVED lines=25> */
.L_x_32:
[----:B------:R-:W-:Y:S05]  /*1bc0*/  BSYNC.RECONVERGENT B1 ;  /* 0x0000000000017941 */ /* 0x000fea0003800200 */
.L_x_31:
[----:B------:R-:W-:Y:S01]  /*1bd0*/  IMAD.WIDE.U32 R12, R3, 0x8, R14 ;  /* 0x00000008030c7825 */ /* 0x000fe200078e000e */
[----:B------:R0:W-:Y:S04]  /*1be0*/  STG.E.64 desc[UR6][R24.64], R10 ;  /* 0x0000000a18007986 */ /* 0x0001e8000c101b06 */
        /* <DEDUP_REMOVED lines=15> */
[----:B0-----:R-:W-:Y:S05]  /*1ce0*/  @P0 BRA P2, `(.L_x_34) ;  /* 0x0000000000180947 */ /* 0x001fea0001000000 */
[----:B------:R-:W-:Y:S01]  /*1cf0*/  IMAD.MOV.U32 R22, RZ, RZ, R16 ;  /* 0x000000ffff167224 */ /* 0x000fe200078e0010 */
[----:B------:R-:W-:Y:S02]  /*1d00*/  MOV R23, R17 ;  /* 0x0000001100177202 */ /* 0x000fe40000000f00 */
[----:B------:R-:W-:-:S07]  /*1d10*/  MOV R10, 0x1d30 ;  /* 0x00001d30000a7802 */ /* 0x000fce0000000f00 */
[----:B------:R-:W-:Y:S05]  /*1d20*/  CALL.REL.NOINC `($__internal_0_$__cuda_sm20_div_rn_f64_full) ;  /* 0x0000001800307944 */ /* 0x000fea0003c00000 */
[----:B------:R-:W-:Y:S02]  /*1d30*/  IMAD.MOV.U32 R2, RZ, RZ, R0 ;  /* 0x000000ffff027224 */ /* 0x000fe400078e0000 */
[----:B------:R-:W-:-:S07]  /*1d40*/  IMAD.MOV.U32 R3, RZ, RZ, R9 ;  /* 0x000000ffff037224 */ /* 0x000fce00078e0009 */
.L_x_34:
[----:B------:R-:W-:Y:S05]  /*1d50*/  BSYNC.RECONVERGENT B1 ;  /* 0x0000000000017941 */ /* 0x000fea0003800200 */
.L_x_33:
[----:B------:R1:W-:Y:S01]  /*1d60*/  STG.E.64 desc[UR6][R12.64], R2 ;  /* 0x000000020c007986 */ /* 0x0003e2000c101b06 */
[----:B------:R-:W-:Y:S01]  /*1d70*/  UIADD3 UR4, UPT, UPT, UR4, 0x10, URZ ;  /* 0x0000001004047890 */ /* 0x000fe2000fffe0ff */
[----:B------:R-:W-:Y:S01]  /*1d80*/  IADD3 R4, PT, PT, R4, 0x10, RZ ;  /* 0x0000001004047810 */ /* 0x000fe20007ffe0ff */
[----:B------:R-:W-:Y:S10]  /*1d90*/  @P1 BRA `(.L_x_35) ;  /* 0xffffffe400701947 */ /* 0x000ff4000383ffff */
.L_x_2:
[----:B------:R-:W-:-:S13]  /*1da0*/  ISETP.NE.AND P0, PT, R6, RZ, PT ;  /* 0x000000ff0600720c */ /* 0x000fda0003f05270 */
[----:B------:R-:W-:Y:S05]  /*1db0*/  @!P0 EXIT ;  /* 0x000000000000894d */ /* 0x000fea0003800000 */
[----:B------:R-:W-:Y:S02]  /*1dc0*/  ISETP.GE.U32.AND P0, PT, R6, 0x8, PT ;  /* 0x000000080600780c */ /* 0x000fe40003f06070 */
[----:B------:R-:W-:-:S11]  /*1dd0*/  LOP3.LUT R4, R7, 0x7, RZ, 0xc0, !PT ;  /* 0x0000000707047812 */ /* 0x000fd600078ec0ff */
[----:B------:R-:W-:Y:S05]  /*1de0*/  @!P0 BRA `(.L_x_36) ;  /* 0x0000000c009c8947 */ /* 0x000fea0003800000 */
[----:B-1----:R-:W0:Y:S01]  /*1df0*/  LDC.64 R12, c[0x0][0x380] ;  /* 0x0000e000ff0c7b82 */ /* 0x002e220000000a00 */
[----:B------:R-:W-:-:S04]  /*1e00*/  VIADD R3, R8, UR4 ;  /* 0x0000000408037c36 */ /* 0x000fc80008000000 */
[----:B0-----:R-:W-:-:S05]  /*1e10*/  IMAD.WIDE.U32 R12, R3, 0x8, R12 ;  /* 0x00000008030c7825 */ /* 0x001fca00078e000c */
[----:B------:R-:W2:Y:S01]  /*1e20*/  LDG.E.64 R18, desc[UR6][R12.64] ;  /* 0x000000060c127981 */ /* 0x000ea2000c1e1b00 */
[----:B------:R-:W0:Y:S01]  /*1e30*/  MUFU.RCP64H R11, R17 ;  /* 0x00000011000b7308 */ /* 0x000e220000001800 */
[----:B------:R-:W-:Y:S01]  /*1e40*/  IMAD.MOV.U32 R10, RZ, RZ, 0x1 ;  /* 0x00000001ff0a7424 */ /* 0x000fe200078e00ff */
[----:B------:R-:W-:Y:S05]  /*1e50*/  BSSY.RECONVERGENT B1, `(.L_x_37) ;  /* 0x0000013000017945 */ /* 0x000fea0003800200 */
        /* <DEDUP_REMOVED lines=18> */
.L_x_38:
[----:B------:R-:W-:Y:S05]  /*1f80*/  BSYNC.RECONVERGENT B1 ;  /* 0x0000000000017941 */ /* 0x000fea0003800200 */
.L_x_37:
[----:B------:R-:W0:Y:S01]  /*1f90*/  LDC.64 R14, c[0x0][0x380] ;  /* 0x0000e000ff0e7b82 */ /* 0x000e220000000a00 */
[----:B------:R-:W-:Y:S01]  /*1fa0*/  VIADD R5, R3, 0x1 ;  /* 0x0000000103057836 */ /* 0x000fe20000000000 */
[----:B------:R1:W-:Y:S03]  /*1fb0*/  STG.E.64 desc[UR6][R12.64], R10 ;  /* 0x0000000a0c007986 */ /* 0x0003e6000c101b06 */
        /* <DEDUP_REMOVED lines=13> */
[----:B-1----:R-:W-:-:S10]  /*2090*/  DFMA R10, R24, R20, R18 ;  /* 0x00000014180a722b */ /* 0x002fd40000000012 */
[----:B------:R-:W-:-:S05]  /*20a0*/  FFMA R0, RZ, R17, R11 ;  /* 0x00000011ff007223 */ /* 0x000fca000000000b */
[----:B------:R-:W-:-:S13]  /*20b0*/  FSETP.GT.AND P0, PT, |R0|, 1.469367938527859385e-39, PT ;  /* 0x001000000000780b */ /* 0x000fda0003f04200 */
[----:B------:R-:W-:Y:S05]  /*20c0*/  @P0 BRA P1, `(.L_x_40) ;  /* 0x0000000000200947 */ /* 0x000fea0000800000 */
[----:B------:R-:W-:Y:S01]  /*20d0*/  MOV R18, R22 ;  /* 0x0000001600127202 */ /* 0x000fe20000000f00 */
[----:B------:R-:W-:Y:S01]  /*20e0*/  IMAD.MOV.U32 R19, RZ, RZ, R23 ;  /* 0x000000ffff137224 */ /* 0x000fe200078e0017 */
[----:B------:R-:W-:Y:S01]  /*20f0*/  MOV R23, R17 ;  /* 0x0000001100177202 */ /* 0x000fe20000000f00 */
[----:B------:R-:W-:Y:S01]  /*2100*/  IMAD.MOV.U32 R22, RZ, RZ, R16 ;  /* 0x000000ffff167224 */ /* 0x000fe200078e0010 */
[----:B------:R-:W-:-:S07]  /*2110*/  MOV R10, 0x2130 ;  /* 0x00002130000a7802 */ /* 0x000fce0000000f00 */
[----:B------:R-:W-:Y:S05]  /*2120*/  CALL.REL.NOINC `($__internal_0_$__cuda_sm20_div_rn_f64_full) ;  /* 0x0000001400307944 */ /* 0x000fea0003c00000 */
[----:B------:R-:W-:Y:S02]  /*2130*/  IMAD.MOV.U32 R10, RZ, RZ, R0 ;  /* 0x000000ffff0a7224 */ /* 0x000fe400078e0000 */
[----:B------:R-:W-:-:S07]  /*2140*/  IMAD.MOV.U32 R11, RZ, RZ, R9 ;  /* 0x000000ffff0b7224 */ /* 0x000fce00078e0009 */
.L_x_40:
[----:B------:R-:W-:Y:S05]  /*2150*/  BSYNC.RECONVERGENT B1 ;  /* 0x0000000000017941 */ /* 0x000fea0003800200 */
.L_x_39:
[----:B------:R-:W0:Y:S01]  /*2160*/  LDC.64 R12, c[0x0][0x380] ;  /* 0x0000e000ff0c7b82 */ /* 0x000e220000000a00 */
[----:B------:R-:W-:Y:S01]  /*2170*/  IADD3 R5, PT, PT, R3, 0x2, RZ ;  /* 0x0000000203057810 */ /* 0x000fe20007ffe0ff */
[----:B------:R1:W-:Y:S04]  /*2180*/  STG.E.64 desc[UR6][R14.64], R10 ;  /* 0x0000000a0e007986 */ /* 0x0003e8000c101b06 */
        /* <DEDUP_REMOVED lines=17> */
[----:B------:R-:W-:Y:S01]  /*22a0*/  IMAD.MOV.U32 R18, RZ, RZ, R22 ;  /* 0x000000ffff127224 */ /* 0x000fe200078e0016 */
[----:B------:R-:W-:Y:S01]  /*22b0*/  MOV R19, R23 ;  /* 0x0000001700137202 */ /* 0x000fe20000000f00 */
[----:B------:R-:W-:Y:S01]  /*22c0*/  IMAD.MOV.U32 R22, RZ, RZ, R16 ;  /* 0x000000ffff167224 */ /* 0x000fe200078e0010 */
[----:B------:R-:W-:Y:S01]  /*22d0*/  MOV R10, 0x2300 ;  /* 0x00002300000a7802 */ /* 0x000fe20000000f00 */
[----:B------:R-:W-:-:S07]  /*22e0*/  IMAD.MOV.U32 R23, RZ, RZ, R17 ;  /* 0x000000ffff177224 */ /* 0x000fce00078e0011 */
[----:B------:R-:W-:Y:S05]  /*22f0*/  CALL.REL.NOINC `($__internal_0_$__cuda_sm20_div_rn_f64_full) ;  /* 0x0000001000bc7944 */ /* 0x000fea0003c00000 */
[----:B------:R-:W-:Y:S01]  /*2300*/  MOV R10, R0 ;  /* 0x00000000000a7202 */ /* 0x000fe20000000f00 */
[----:B------:R-:W-:-:S07]  /*2310*/  IMAD.MOV.U32 R11, RZ, RZ, R9 ;  /* 0x000000ffff0b7224 */ /* 0x000fce00078e0009 */
.L_x_42:
[----:B------:R-:W-:Y:S05]  /*2320*/  BSYNC.RECONVERGENT B1 ;  /* 0x0000000000017941 */ /* 0x000fea0003800200 */
.L_x_41:
[----:B------:R-:W0:Y:S01]  /*2330*/  LDC.64 R14, c[0x0][0x380] ;  /* 0x0000e000ff0e7b82 */ /* 0x000e220000000a00 */
[----:B------:R-:W-:Y:S01]  /*2340*/  VIADD R5, R3, 0x3 ;  /* 0x0000000303057836 */ /* 0x000fe20000000000 */
[----:B------:R1:W-:Y:S03]  /*2350*/  STG.E.64 desc[UR6][R12.64], R10 ;  /* 0x0000000a0c007986 */ /* 0x0003e6000c101b06 */
[----:B0-----:R-:W-:-:S05]  /*2360*/  IMAD.WIDE.U32 R14, R5, 0x8, R14 ;  /* 0x00000008050e7825 */ /* 0x001fca00078e000e */
[----:B------:R-:W2:Y:S01]  /*2370*/  LDG.E.64 R22, desc[UR6][R14.64] ;  /* 0x000000060e167981 */ /* 0x000ea2000c1e1b00 */
[----:B------:R-:W0:Y:S01]  /*2380*/  MUFU.RCP64H R19, R17 ;  /* 0x0000001100137308 */ /* 0x000e220000001800 */
[----:B------:R-:W-:Y:S01]  /*2390*/  HFMA2 R18, -RZ, RZ, 0, 5.9604644775390625e-08 ;  /* 0x00000001ff127431 */ /* 0x000fe200000001ff */
        /* <DEDUP_REMOVED lines=19> */
[----:B------:R-:W-:Y:S01]  /*24d0*/  IMAD.MOV.U32 R10, RZ, RZ, R0 ;  /* 0x000000ffff0a7224 */ /* 0x000fe200078e0000 */
[----:B------:R-:W-:-:S07]  /*24e0*/  MOV R11, R9 ;  /* 0x00000009000b7202 */ /* 0x000fce0000000f00 */
.L_x_44:
[----:B------:R-:W-:Y:S05]  /*24f0*/  BSYNC.RECONVERGENT B1 ;  /* 0x0000000000017941 */ /* 0x000fea0003800200 */
.L_x_43:
        /* <DEDUP_REMOVED lines=28> */
.L_x_46:
[----:B------:R-:W-:Y:S05]  /*26c0*/  BSYNC.RECONVERGENT B1 ;  /* 0x0000000000017941 */ /* 0x000fea0003800200 */
.L_x_45:
        /* <DEDUP_REMOVED lines=28> */
.L_x_48:
[----:B------:R-:W-:Y:S05]  /*2890*/  BSYNC.RECONVERGENT B1 ;  /* 0x0000000000017941 */ /* 0x000fea0003800200 */
.L_x_47:
        /* <DEDUP_REMOVED lines=28> */
.L_x_50:
[----:B------:R-:W-:Y:S05]  /*2a60*/  BSYNC.RECONVERGENT B1 ;  /* 0x0000000000017941 */ /* 0x000fea0003800200 */
.L_x_49:
        /* <DEDUP_REMOVED lines=19> */
[----:B-1----:R-:W-:Y:S05]  /*2ba0*/  @P0 BRA P1, `(.L_x_52) ;  /* 0x0000000000200947 */ /* 0x002fea0000800000 */
        /* <DEDUP_REMOVED lines=8> */
.L_x_52:
[----:B------:R-:W-:Y:S05]  /*2c30*/  BSYNC.RECONVERGENT B1 ;  /* 0x0000000000017941 */ /* 0x000fea0003800200 */
.L_x_51:
[----:B------:R0:W-:Y:S01]  /*2c40*/  STG.E.64 desc[UR6][R14.64], R2 ;  /* 0x000000020e007986 */ /* 0x0001e2000c101b06 */
[----:B------:R-:W-:-:S12]  /*2c50*/  UIADD3 UR4, UPT, UPT, UR4, 0x8, URZ ;  /* 0x0000000804047890 */ /* 0x000fd8000fffe0ff */
.L_x_36:
[----:B------:R-:W-:-:S13]  /*2c60*/  ISETP.NE.AND P0, PT, R4, RZ, PT ;  /* 0x000000ff0400720c */ /* 0x000fda0003f05270 */
[----:B------:R-:W-:Y:S05]  /*2c70*/  @!P0 EXIT ;  /* 0x000000000000894d */ /* 0x000fea0003800000 */
[----:B------:R-:W-:Y:S02]  /*2c80*/  ISETP.GE.U32.AND P0, PT, R4, 0x4, PT ;  /* 0x000000040400780c */ /* 0x000fe40003f06070 */
[----:B------:R-:W-:-:S11]  /*2c90*/  LOP3.LUT R7, R7, 0x3, RZ, 0xc0, !PT ;  /* 0x0000000307077812 */ /* 0x000fd600078ec0ff */
[----:B------:R-:W-:Y:S05]  /*2ca0*/  @!P0 BRA `(.L_x_53) ;  /* 0x0000000400c48947 */ /* 0x000fea0003800000 */
[----:B------:R-:W2:Y:S01]  /*2cb0*/  LDC.64 R4, c[0x0][0x380] ;  /* 0x0000e000ff047b82 */ /* 0x000ea20000000a00 */
[----:B01----:R-:W-:-:S05]  /*2cc0*/  IADD3 R3, PT, PT, R8, UR4, RZ ;  /* 0x0000000408037c10 */ /* 0x003fca000fffe0ff */
[----:B--2---:R-:W-:-:S05]  /*2cd0*/  IMAD.WIDE.U32 R4, R3, 0x8, R4 ;  /* 0x0000000803047825 */ /* 0x004fca00078e0004 */
        /* <DEDUP_REMOVED lines=16> */
[----:B------:R-:W-:Y:S01]  /*2de0*/  IMAD.MOV.U32 R22, RZ, RZ, R16 ;  /* 0x000000ffff167224 */ /* 0x000fe200078e0010 */
[----:B------:R-:W-:Y:S02]  /*2df0*/  MOV R23, R17 ;  /* 0x0000001100177202 */ /* 0x000fe40000000f00 */
[----:B------:R-:W-:-:S07]  /*2e00*/  MOV R10, 0x2e20 ;  /* 0x00002e20000a7802 */ /* 0x000fce0000000f00 */
[----:B------:R-:W-:Y:S05]  /*2e10*/  CALL.REL.NOINC `($__internal_0_$__cuda_sm20_div_rn_f64_full) ;  /* 0x0000000400f47944 */ /* 0x000fea0003c00000 */
[----:B------:R-:W-:Y:S02]  /*2e20*/  IMAD.MOV.U32 R10, RZ, RZ, R0 ;  /* 0x000000ffff0a7224 */ /* 0x000fe400078e0000 */
[----:B------:R-:W-:-:S07]  /*2e30*/  IMAD.MOV.U32 R11, RZ, RZ, R9 ;  /* 0x000000ffff0b7224 */ /* 0x000fce00078e0009 */
.L_x_55:
[----:B------:R-:W-:Y:S05]  /*2e40*/  BSYNC.RECONVERGENT B1 ;  /* 0x0000000000017941 */ /* 0x000fea0003800200 */
.L_x_54:
        /* <DEDUP_REMOVED lines=28> */
.L_x_57:
[----:B------:R-:W-:Y:S05]  /*3010*/  BSYNC.RECONVERGENT B1 ;  /* 0x0000000000017941 */ /* 0x000fea0003800200 */
.L_x_56:
        /* <DEDUP_REMOVED lines=28> */
.L_x_59:
[----:B------:R-:W-:Y:S05]  /*31e0*/  BSYNC.RECONVERGENT B1 ;  /* 0x0000000000017941 */ /* 0x000fea0003800200 */
.L_x_58:
        /* <DEDUP_REMOVED lines=22> */
[----:B------:R-:W-:-:S07]  /*3350*/  MOV R10, 0x3370 ;  /* 0x00003370000a7802 */ /* 0x000fce0000000f00 */
[----:B------:R-:W-:Y:S05]  /*3360*/  CALL.REL.NOINC `($__internal_0_$__cuda_sm20_div_rn_f64_full) ;  /* 0x0000000000a07944 */ /* 0x000fea0003c00000 */
[----:B------:R-:W-:Y:S01]  /*3370*/  IMAD.MOV.U32 R2, RZ, RZ, R0 ;  /* 0x000000ffff027224 */ /* 0x000fe200078e0000 */
[----:B------:R-:W-:-:S07]  /*3380*/  MOV R3, R9 ;  /* 0x0000000900037202 */ /* 0x000fce0000000f00 */
.L_x_61:
[----:B------:R-:W-:Y:S05]  /*3390*/  BSYNC.RECONVERGENT B1 ;  /* 0x0000000000017941 */ /* 0x000fea0003800200 */
.L_x_60:
[----:B------:R2:W-:Y:S01]  /*33a0*/  STG.E.64 desc[UR6][R12.64], R2 ;  /* 0x000000020c007986 */ /* 0x0005e2000c101b06 */
[----:B------:R-:W-:-:S12]  /*33b0*/  UIADD3 UR4, UPT, UPT, UR4, 0x4, URZ ;  /* 0x0000000404047890 */ /* 0x000fd8000fffe0ff */
.L_x_53:
[----:B------:R-:W-:-:S13]  /*33c0*/  ISETP.NE.AND P0, PT, R7, RZ, PT ;  /* 0x000000ff0700720c */ /* 0x000fda0003f05270 */
[----:B------:R-:W-:Y:S05]  /*33d0*/  @!P0 EXIT ;  /* 0x000000000000894d */ /* 0x000fea0003800000 */
[----:B------:R-:W3:Y:S01]  /*33e0*/  LDC.64 R4, c[0x0][0x380] ;  /* 0x0000e000ff047b82 */ /* 0x000ee20000000a00 */
[----:B------:R-:W-:Y:S02]  /*33f0*/  VIADD R8, R8, UR4 ;  /* 0x0000000408087c36 */ /* 0x000fe40008000000 */
[----:B------:R-:W-:-:S07]  /*3400*/  IMAD.MOV R7, RZ, RZ, -R7 ;  /* 0x000000ffff077224 */ /* 0x000fce00078e0a07 */
.L_x_64:
[----:B-1234-:R-:W-:-:S05]  /*3410*/  IMAD.WIDE.U32 R12, R8, 0x8, R4 ;  /* 0x00000008080c7825 */ /* 0x01efca00078e0004 */
[----:B------:R-:W2:Y:S01]  /*3420*/  LDG.E.64 R18, desc[UR6][R12.64] ;  /* 0x000000060c127981 */ /* 0x000ea2000c1e1b00 */
[----:B0-----:R-:W0:Y:S01]  /*3430*/  MUFU.RCP64H R3, R17 ;  /* 0x0000001100037308 */ /* 0x001e220000001800 */
[----:B------:R-:W-:Y:S02]  /*3440*/  HFMA2 R2, -RZ, RZ, 0, 5.9604644775390625e-08 ;  /* 0x00000001ff027431 */ /* 0x000fe400000001ff */
[----:B------:R-:W-:Y:S01]  /*3450*/  VIADD R7, R7, 0x1 ;  /* 0x0000000107077836 */ /* 0x000fe20000000000 */
[----:B------:R-:W-:Y:S04]  /*3460*/  BSSY.RECONVERGENT B1, `(.L_x_62) ;  /* 0x0000014000017945 */ /* 0x000fe80003800200 */
        /* <DEDUP_REMOVED lines=19> */
.L_x_63:
[----:B------:R-:W-:Y:S05]  /*35a0*/  BSYNC.RECONVERGENT B1 ;  /* 0x0000000000017941 */ /* 0x000fea0003800200 */
.L_x_62:
[----:B------:R4:W-:Y:S01]  /*35b0*/  STG.E.64 desc[UR6][R12.64], R2 ;  /* 0x000000020c007986 */ /* 0x0009e2000c101b06 */
[----:B------:R-:W-:Y:S01]  /*35c0*/  IADD3 R8, PT, PT, R8, 0x1, RZ ;  /* 0x0000000108087810 */ /* 0x000fe20007ffe0ff */
[----:B------:R-:W-:Y:S06]  /*35d0*/  @P1 BRA `(.L_x_64) ;  /* 0xfffffffc008c1947 */ /* 0x000fec000383ffff */
[----:B------:R-:W-:Y:S05]  /*35e0*/  EXIT ;  /* 0x000000000000794d */ /* 0x000fea0003800000 */
        .weak           $__internal_0_$__cuda_sm20_div_rn_f64_full
        .type           $__internal_0_$__cuda_sm20_div_rn_f64_full,@function
        .size           $__internal_0_$__cuda_sm20_div_rn_f64_full,(.L_x_83 - $__internal_0_$__cuda_sm20_div_rn_f64_full)
$__internal_0_$__cuda_sm20_div_rn_f64_full:
[----:B------:R-:W-:Y:S01]  /*35f0*/  FSETP.GEU.AND P3, PT, |R19|, 1.469367938527859385e-39, PT ;  /* 0x001000001300780b */ /* 0x000fe20003f6e200 */
[----:B------:R-:W-:Y:S01]  /*3600*/  IMAD.MOV.U32 R0, RZ, RZ, 0x1ca00000 ;  /* 0x1ca00000ff007424 */ /* 0x000fe200078e00ff */
[C---:B------:R-:W-:Y:S01]  /*3610*/  FSETP.GEU.AND P0, PT, |R23|.reuse, 1.469367938527859385e-39, PT ;  /* 0x001000001700780b */ /* 0x040fe20003f0e200 */
[----:B------:R-:W-:Y:S01]  /*3620*/  IMAD.MOV.U32 R28, RZ, RZ, 0x1 ;  /* 0x00000001ff1c7424 */ /* 0x000fe200078e00ff */
[----:B------:R-:W-:Y:S01]  /*3630*/  LOP3.LUT R20, R23, 0x800fffff, RZ, 0xc0, !PT ;  /* 0x800fffff17147812 */ /* 0x000fe200078ec0ff */
[----:B------:R-:W-:Y:S01]  /*3640*/  BSSY.RECONVERGENT B0, `(.L_x_65) ;  /* 0x0000057000007945 */ /* 0x000fe20003800200 */
[----:B------:R-:W-:Y:S02]  /*3650*/  LOP3.LUT R2, R19, 0x7ff00000, RZ, 0xc0, !PT ;  /* 0x7ff0000013027812 */ /* 0x000fe400078ec0ff */
[----:B------:R-:W-:Y:S01]  /*3660*/  LOP3.LUT R21, R20, 0x3ff00000, RZ, 0xfc, !PT ;  /* 0x3ff0000014157812 */ /* 0x000fe200078efcff */
[----:B------:R-:W-:Y:S01]  /*3670*/  IMAD.MOV.U32 R20, RZ, RZ, R22 ;  /* 0x000000ffff147224 */ /* 0x000fe200078e0016 */
[----:B------:R-:W-:-:S02]  /*3680*/  LOP3.LUT R9, R23, 0x7ff00000, RZ, 0xc0, !PT ;  /* 0x7ff0000017097812 */ /* 0x000fc400078ec0ff */
[----:B------:R-:W-:Y:S01]  /*3690*/  MOV R30, R18 ;  /* 0x00000012001e7202 */ /* 0x000fe20000000f00 */
[----:B------:R-:W-:Y:S01]  /*36a0*/  @!P3 IMAD.MOV.U32 R26, RZ, RZ, RZ ;  /* 0x000000ffff1ab224 */ /* 0x000fe200078e00ff */
[----:B------:R-:W-:Y:S01]  /*36b0*/  @!P3 LOP3.LUT R11, R23, 0x7ff00000, RZ, 0xc0, !PT ;  /* 0x7ff00000170bb812 */ /* 0x000fe200078ec0ff */
[----:B------:R-:W-:Y:S01]  /*36c0*/  @!P0 DMUL R20, R22, 8.98846567431157953865e+307 ;  /* 0x7fe0000016148828 */ /* 0x000fe20000000000 */
[C---:B------:R-:W-:Y:S02]  /*36d0*/  ISETP.GE.U32.AND P2, PT, R2.reuse, R9, PT ;  /* 0x000000090200720c */ /* 0x040fe40003f46070 */
[----:B------:R-:W-:Y:S02]  /*36e0*/  @!P3 ISETP.GE.U32.AND P4, PT, R2, R11, PT ;  /* 0x0000000b0200b20c */ /* 0x000fe40003f86070 */
[C---:B------:R-:W-:Y:S01]  /*36f0*/  SEL R27, R0.reuse, 0x63400000, !P2 ;  /* 0x63400000001b7807 */ /* 0x040fe20005000000 */
[----:B------:R-:W0:Y:S01]  /*3700*/  MUFU.RCP64H R29, R21 ;  /* 0x00000015001d7308 */ /* 0x000e220000001800 */
[----:B------:R-:W-:-:S02]  /*3710*/  @!P3 SEL R11, R0, 0x63400000, !P4 ;  /* 0x63400000000bb807 */ /* 0x000fc40006000000 */
[--C-:B------:R-:W-:Y:S02]  /*3720*/  LOP3.LUT R31, R27, 0x800fffff, R19.reuse, 0xf8, !PT ;  /* 0x800fffff1b1f7812 */ /* 0x100fe400078ef813 */
[----:B------:R-:W-:Y:S02]  /*3730*/  @!P3 LOP3.LUT R11, R11, 0x80000000, R19, 0xf8, !PT ;  /* 0x800000000b0bb812 */ /* 0x000fe400078ef813 */
[----:B------:R-:W-:Y:S02]  /*3740*/  @!P0 LOP3.LUT R9, R21, 0x7ff00000, RZ, 0xc0, !PT ;  /* 0x7ff0000015098812 */ /* 0x000fe400078ec0ff */
[----:B------:R-:W-:Y:S02]  /*3750*/  @!P3 LOP3.LUT R27, R11, 0x100000, RZ, 0xfc, !PT ;  /* 0x001000000b1bb812 */ /* 0x000fe400078efcff */
[----:B------:R-:W-:-:S04]  /*3760*/  MOV R11, R2 ;  /* 0x00000002000b7202 */ /* 0x000fc80000000f00 */
[----:B------:R-:W-:Y:S02]  /*3770*/  @!P3 DFMA R30, R30, 2, -R26 ;  /* 0x400000001e1eb82b */ /* 0x000fe4000000081a */
[----:B0-----:R-:W-:-:S08]  /*3780*/  DFMA R26, R28, -R20, 1 ;  /* 0x3ff000001c1a742b */ /* 0x001fd00000000814 */
[----:B------:R-:W-:Y:S01]  /*3790*/  DFMA R26, R26, R26, R26 ;  /* 0x0000001a1a1a722b */ /* 0x000fe2000000001a */
[----:B------:R-:W-:-:S07]  /*37a0*/  @!P3 LOP3.LUT R11, R31, 0x7ff00000, RZ, 0xc0, !PT ;  /* 0x7ff000001f0bb812 */ /* 0x000fce00078ec0ff */
[----:B------:R-:W-:-:S08]  /*37b0*/  DFMA R28, R28, R26, R28 ;  /* 0x0000001a1c1c722b */ /* 0x000fd0000000001c */
[----:B------:R-:W-:-:S08]  /*37c0*/  DFMA R32, R28, -R20, 1 ;  /* 0x3ff000001c20742b */ /* 0x000fd00000000814 */
[----:B------:R-:W-:-:S08]  /*37d0*/  DFMA R32, R28, R32, R28 ;  /* 0x000000201c20722b */ /* 0x000fd0000000001c */
[----:B------:R-:W-:-:S08]  /*37e0*/  DMUL R26, R32, R30 ;  /* 0x0000001e201a7228 */ /* 0x000fd00000000000 */
[----:B------:R-:W-:-:S08]  /*37f0*/  DFMA R28, R26, -R20, R30 ;  /* 0x800000141a1c722b */ /* 0x000fd0000000001e */
[----:B------:R-:W-:Y:S01]  /*3800*/  DFMA R28, R32, R28, R26 ;  /* 0x0000001c201c722b */ /* 0x000fe2000000001a */
[----:B------:R-:W-:-:S05]  /*3810*/  VIADD R26, R11, 0xffffffff ;  /* 0xffffffff0b1a7836 */ /* 0x000fca0000000000 */
[----:B------:R-:W-:Y:S01]  /*3820*/  ISETP.GT.U32.AND P0, PT, R26, 0x7feffffe, PT ;  /* 0x7feffffe1a00780c */ /* 0x000fe20003f04070 */
[----:B------:R-:W-:-:S05]  /*3830*/  VIADD R26, R9, 0xffffffff ;  /* 0xffffffff091a7836 */ /* 0x000fca0000000000 */
[----:B------:R-:W-:-:S13]  /*3840*/  ISETP.GT.U32.OR P0, PT, R26, 0x7feffffe, P0 ;  /* 0x7feffffe1a00780c */ /* 0x000fda0000704470 */
[----:B------:R-:W-:Y:S05]  /*3850*/  @P0 BRA `(.L_x_66) ;  /* 0x0000000000740947 */ /* 0x000fea0003800000 */
[----:B------:R-:W-:Y:S01]  /*3860*/  LOP3.LUT R9, R23, 0x7ff00000, RZ, 0xc0, !PT ;  /* 0x7ff0000017097812 */ /* 0x000fe200078ec0ff */
[----:B------:R-:W-:-:S03]  /*3870*/  IMAD.MOV.U32 R18, RZ, RZ, RZ ;  /* 0x000000ffff127224 */ /* 0x000fc600078e00ff */
[CC--:B------:R-:W-:Y:S02]  /*3880*/  VIADDMNMX R11, R2.reuse, -R9.reuse, 0xb9600000, !PT ;  /* 0xb9600000020b7446 */ /* 0x0c0fe40007800909 */
[----:B------:R-:W-:Y:S02]  /*3890*/  ISETP.GE.U32.AND P0, PT, R2, R9, PT ;  /* 0x000000090200720c */ /* 0x000fe40003f06070 */
[----:B------:R-:W-:Y:S02]  /*38a0*/  VIMNMX R11, PT, PT, R11, 0x46a00000, PT ;  /* 0x46a000000b0b7848 */ /* 0x000fe40003fe0100 */
[----:B------:R-:W-:-:S04]  /*38b0*/  SEL R0, R0, 0x63400000, !P0 ;  /* 0x6340000000007807 */ /* 0x000fc80004000000 */
[----:B------:R-:W-:-:S05]  /*38c0*/  IADD3 R0, PT, PT, -R0, R11, RZ ;  /* 0x0000000b00007210 */ /* 0x000fca0007ffe1ff */
[----:B------:R-:W-:-:S06]  /*38d0*/  VIADD R19, R0, 0x7fe00000 ;  /* 0x7fe0000000137836 */ /* 0x000fcc0000000000 */
[----:B------:R-:W-:-:S10]  /*38e0*/  DMUL R26, R28, R18 ;  /* 0x000000121c1a7228 */ /* 0x000fd40000000000 */
[----:B------:R-:W-:-:S13]  /*38f0*/  FSETP.GTU.AND P0, PT, |R27|, 1.469367938527859385e-39, PT ;  /* 0x001000001b00780b */ /* 0x000fda0003f0c200 */
[----:B------:R-:W-:Y:S05]  /*3900*/  @P0 BRA `(.L_x_67) ;  /* 0x0000000000a80947 */ /* 0x000fea0003800000 */
[----:B------:R-:W-:-:S06]  /*3910*/  DFMA R20, R28, -R20, R30 ;  /* 0x800000141c14722b */ /* 0x000fcc000000001e */
[----:B------:R-:W-:-:S04]  /*3920*/  MOV R20, RZ ;  /* 0x000000ff00147202 */ /* 0x000fc80000000f00 */
[C---:B------:R-:W-:Y:S02]  /*3930*/  FSETP.NEU.AND P0, PT, R21.reuse, RZ, PT ;  /* 0x000000ff1500720b */ /* 0x040fe40003f0d000 */
[----:B------:R-:W-:-:S04]  /*3940*/  LOP3.LUT R22, R21, 0x80000000, R23, 0x48, !PT ;  /* 0x8000000015167812 */ /* 0x000fc800078e4817 */
[----:B------:R-:W-:-:S07]  /*3950*/  LOP3.LUT R21, R22, R19, RZ, 0xfc, !PT ;  /* 0x0000001316157212 */ /* 0x000fce00078efcff */
[----:B------:R-:W-:Y:S05]  /*3960*/  @!P0 BRA `(.L_x_67) ;  /* 0x0000000000908947 */ /* 0x000fea0003800000 */
[----:B------:R-:W-:Y:S01]  /*3970*/  IMAD.MOV R19, RZ, RZ, -R0 ;  /* 0x000000ffff137224 */ /* 0x000fe200078e0a00 */
[----:B------:R-:W-:Y:S01]  /*3980*/  IADD3 R0, PT, PT, -R0, -0x43300000, RZ ;  /* 0xbcd0000000007810 */ /* 0x000fe20007ffe1ff */
[----:B------:R-:W-:-:S06]  /*3990*/  IMAD.MOV.U32 R18, RZ, RZ, RZ ;  /* 0x000000ffff127224 */ /* 0x000fcc00078e00ff */
[----:B------:R-:W-:Y:S02]  /*39a0*/  DFMA R18, R26, -R18, R28 ;  /* 0x800000121a12722b */ /* 0x000fe4000000001c */
[----:B------:R-:W-:-:S08]  /*39b0*/  DMUL.RP R28, R28, R20 ;  /* 0x000000141c1c7228 */ /* 0x000fd00000008000 */
[----:B------:R-:W-:Y:S02]  /*39c0*/  FSETP.NEU.AND P0, PT, |R19|, R0, PT ;  /* 0x000000001300720b */ /* 0x000fe40003f0d200 */
[----:B------:R-:W-:Y:S02]  /*39d0*/  LOP3.LUT R0, R29, R22, RZ, 0x3c, !PT ;  /* 0x000000161d007212 */ /* 0x000fe400078e3cff */
[----:B------:R-:W-:Y:S02]  /*39e0*/  FSEL R2, R28, R26, !P0 ;  /* 0x0000001a1c027208 */ /* 0x000fe40004000000 */
[----:B------:R-:W-:Y:S02]  /*39f0*/  FSEL R9, R0, R27, !P0 ;  /* 0x0000001b00097208 */ /* 0x000fe40004000000 */
[----:B------:R-:W-:-:S03]  /*3a00*/  MOV R26, R2 ;  /* 0x00000002001a7202 */ /* 0x000fc60000000f00 */
[----:B------:R-:W-:Y:S01]  /*3a10*/  IMAD.MOV.U32 R27, RZ, RZ, R9 ;  /* 0x000000ffff1b7224 */ /* 0x000fe200078e0009 */
[----:B------:R-:W-:Y:S06]  /*3a20*/  BRA `(.L_x_67) ;  /* 0x0000000000607947 */ /* 0x000fec0003800000 */
.L_x_66:
[----:B------:R-:W-:-:S14]  /*3a30*/  DSETP.NAN.AND P0, PT, R18, R18, PT ;  /* 0x000000121200722a */ /* 0x000fdc0003f08000 */
[----:B------:R-:W-:Y:S05]  /*3a40*/  @P0 BRA `(.L_x_68) ;  /* 0x00000000004c0947 */ /* 0x000fea0003800000 */
[----:B------:R-:W-:-:S14]  /*3a50*/  DSETP.NAN.AND P0, PT, R22, R22, PT ;  /* 0x000000161600722a */ /* 0x000fdc0003f08000 */
[----:B------:R-:W-:Y:S05]  /*3a60*/  @P0 BRA `(.L_x_69) ;  /* 0x0000000000340947 */ /* 0x000fea0003800000 */
[----:B------:R-:W-:Y:S01]  /*3a70*/  ISETP.NE.AND P0, PT, R11, R9, PT ;  /* 0x000000090b00720c */ /* 0x000fe20003f05270 */
[----:B------:R-:W-:Y:S01]  /*3a80*/  IMAD.MOV.U32 R26, RZ, RZ, 0x0 ;  /* 0x00000000ff1a7424 */ /* 0x000fe200078e00ff */
[----:B------:R-:W-:-:S11]  /*3a90*/  MOV R27, 0xfff80000 ;  /* 0xfff80000001b7802 */ /* 0x000fd60000000f00 */
[----:B------:R-:W-:Y:S05]  /*3aa0*/  @!P0 BRA `(.L_x_67) ;  /* 0x0000000000408947 */ /* 0x000fea0003800000 */
[----:B------:R-:W-:Y:S02]  /*3ab0*/  ISETP.NE.AND P0, PT, R11, 0x7ff00000, PT ;  /* 0x7ff000000b00780c */ /* 0x000fe40003f05270 */
[----:B------:R-:W-:Y:S02]  /*3ac0*/  LOP3.LUT R19, R19, 0x80000000, R23, 0x48, !PT ;  /* 0x8000000013137812 */ /* 0x000fe400078e4817 */
[----:B------:R-:W-:-:S13]  /*3ad0*/  ISETP.EQ.OR P0, PT, R9, RZ, !P0 ;  /* 0x000000ff0900720c */ /* 0x000fda0004702670 */
[----:B------:R-:W-:Y:S01]  /*3ae0*/  @P0 LOP3.LUT R0, R19, 0x7ff00000, RZ, 0xfc, !PT ;  /* 0x7ff0000013000812 */ /* 0x000fe200078efcff */
[----:B------:R-:W-:Y:S01]  /*3af0*/  @!P0 IMAD.MOV.U32 R26, RZ, RZ, RZ ;  /* 0x000000ffff1a8224 */ /* 0x000fe200078e00ff */
[----:B------:R-:W-:Y:S01]  /*3b00*/  @P0 MOV R26, RZ ;  /* 0x000000ff001a0202 */ /* 0x000fe20000000f00 */
[----:B------:R-:W-:Y:S02]  /*3b10*/  @!P0 IMAD.MOV.U32 R27, RZ, RZ, R19 ;  /* 0x000000ffff1b8224 */ /* 0x000fe400078e0013 */
[----:B------:R-:W-:Y:S01]  /*3b20*/  @P0 IMAD.MOV.U32 R27, RZ, RZ, R0 ;  /* 0x000000ffff1b0224 */ /* 0x000fe200078e0000 */
[----:B------:R-:W-:Y:S06]  /*3b30*/  BRA `(.L_x_67) ;  /* 0x00000000001c7947 */ /* 0x000fec0003800000 */
.L_x_69:
[----:B------:R-:W-:Y:S02]  /*3b40*/  LOP3.LUT R9, R23, 0x80000, RZ, 0xfc, !PT ;  /* 0x0008000017097812 */ /* 0x000fe400078efcff */
[----:B------:R-:W-:-:S03]  /*3b50*/  MOV R26, R22 ;  /* 0x00000016001a7202 */ /* 0x000fc60000000f00 */
[----:B------:R-:W-:Y:S01]  /*3b60*/  IMAD.MOV.U32 R27, RZ, RZ, R9 ;  /* 0x000000ffff1b7224 */ /* 0x000fe200078e0009 */
[----:B------:R-:W-:Y:S06]  /*3b70*/  BRA `(.L_x_67) ;  /* 0x00000000000c7947 */ /* 0x000fec0003800000 */
.L_x_68:
[----:B------:R-:W-:Y:S02]  /*3b80*/  LOP3.LUT R9, R19, 0x80000, RZ, 0xfc, !PT ;  /* 0x0008000013097812 */ /* 0x000fe400078efcff */
[----:B------:R-:W-:-:S03]  /*3b90*/  MOV R26, R18 ;  /* 0x00000012001a7202 */ /* 0x000fc60000000f00 */
[----:B------:R-:W-:-:S07]  /*3ba0*/  IMAD.MOV.U32 R27, RZ, RZ, R9 ;  /* 0x000000ffff1b7224 */ /* 0x000fce00078e0009 */
.L_x_67:
[----:B------:R-:W-:Y:S05]  /*3bb0*/  BSYNC.RECONVERGENT B0 ;  /* 0x0000000000007941 */ /* 0x000fea0003800200 */
.L_x_65:
[----:B------:R-:W-:Y:S01]  /*3bc0*/  HFMA2 R11, -RZ, RZ, 0, 0 ;  /* 0x00000000ff0b7431 */ /* 0x000fe200000001ff */
[----:B------:R-:W-:Y:S01]  /*3bd0*/  MOV R0, R26 ;  /* 0x0000001a00007202 */ /* 0x000fe20000000f00 */
[----:B------:R-:W-:Y:S02]  /*3be0*/  IMAD.MOV.U32 R9, RZ, RZ, R27 ;  /* 0x000000ffff097224 */ /* 0x000fe400078e001b */
[----:B------:R-:W-:Y:S05]  /*3bf0*/  RET.REL.NODEC R10 `(_Z11GoToOneRowsPdj) ;  /* 0xffffffc40a007950 */ /* 0x000fea0003c3ffff */
.L_x_70:
[----:B------:R-:W-:-:S00]  /*3c00*/  BRA `(.L_x_70) ;  /* 0xfffffffc00fc7947 */ /* 0x000fc0000383ffff */
[----:B------:R-:W-:-:S00]  /*3c10*/  NOP ;  /* 0x0000000000007918 */ /* 0x000fc00000000000 */
        /* <DEDUP_REMOVED lines=14> */
.L_x_83:


//--------------------- .text._Z10SRowMatrixjPdj  --------------------------
	.section	.text._Z10SRowMatrixjPdj,"ax",@progbits
	.align	128
        .global         _Z10SRowMatrixjPdj
        .type           _Z10SRowMatrixjPdj,@function
        .size           _Z10SRowMatrixjPdj,(.L_x_84 - _Z10SRowMatrixjPdj)
        .other          _Z10SRowMatrixjPdj,@"STO_CUDA_ENTRY STV_DEFAULT"
_Z10SRowMatrixjPdj:
.text._Z10SRowMatrixjPdj:
[----:B------:R-:W-:Y:S01]  /*0000*/  LDC R1, c[0x0][0x37c] ;  /* 0x0000df00ff017b82 */ /* 0x000fe20000000800 */
[----:B------:R-:W0:Y:S07]  /*0010*/  S2R R0, SR_TID.X ;  /* 0x0000000000007919 */ /* 0x000e2e0000002100 */
[----:B------:R-:W0:Y:S08]  /*0020*/  S2UR UR4, SR_CTAID.X ;  /* 0x00000000000479c3 */ /* 0x000e300000002500 */
[----:B------:R-:W0:Y:S08]  /*0030*/  LDC R3, c[0x0][0x360] ;  /* 0x0000d800ff037b82 */ /* 0x000e300000000800 */
[----:B------:R-:W1:Y:S01]  /*0040*/  LDC R5, c[0x0][0x380] ;  /* 0x0000e000ff057b82 */ /* 0x000e620000000800 */
[----:B0-----:R-:W-:-:S05]  /*0050*/  IMAD R3, R3, UR4, R0 ;  /* 0x0000000403037c24 */ /* 0x001fca000f8e0200 */
[----:B-1----:R-:W-:-:S13]  /*0060*/  ISETP.NE.AND P0, PT, R3, R5, PT ;  /* 0x000000050300720c */ /* 0x002fda0003f05270 */
[----:B------:R-:W-:Y:S05]  /*0070*/  @!P0 EXIT ;  /* 0x000000000000894d */ /* 0x000fea0003800000 */
[----:B------:R-:W0:Y:S01]  /*0080*/  LDC R0, c[0x0][0x390] ;  /* 0x0000e400ff007b82 */ /* 0x000e220000000800 */
[----:B------:R-:W1:Y:S07]  /*0090*/  LDCU.64 UR6, c[0x0][0x358] ;  /* 0x00006b00ff0677ac */ /* 0x000e6e0008000a00 */
[----:B------:R-:W2:Y:S01]  /*00a0*/  LDC.64 R8, c[0x0][0x388] ;  /* 0x0000e200ff087b82 */ /* 0x000ea20000000a00 */
[----:B0-----:R-:W-:-:S04]  /*00b0*/  IMAD.SHL.U32 R0, R0, 0x2, RZ ;  /* 0x0000000200007824 */ /* 0x001fc800078e00ff */
[----:B------:R-:W-:-:S04]  /*00c0*/  IMAD R7, R0, R5, R5 ;  /* 0x0000000500077224 */ /* 0x000fc800078e0205 */
[----:B--2---:R-:W-:-:S06]  /*00d0*/  IMAD.WIDE.U32 R6, R7, 0x8, R8 ;  /* 0x0000000807067825 */ /* 0x004fcc00078e0008 */
[----:B-1----:R-:W2:Y:S01]  /*00e0*/  LDG.E.64 R6, desc[UR6][R6.64] ;  /* 0x0000000606067981 */ /* 0x002ea2000c1e1b00 */
[----:B------:R-:W-:-:S04]  /*00f0*/  IMAD R4, R3, R0, RZ ;  /* 0x0000000003047224 */ /* 0x000fc800078e02ff */
[----:B------:R-:W-:-:S04]  /*0100*/  IMAD.IADD R3, R4, 0x1, R5 ;  /* 0x0000000104037824 */ /* 0x000fc800078e0205 */
[----:B------:R-:W-:-:S06]  /*0110*/  IMAD.WIDE.U32 R8, R3, 0x8, R8 ;  /* 0x0000000803087825 */ /* 0x000fcc00078e0008 */
[----:B------:R-:W3:Y:S01]  /*0120*/  LDG.E.64 R8, desc[UR6][R8.64] ;  /* 0x0000000608087981 */ /* 0x000ee2000c1e1b00 */
[----:B------:R-:W-:Y:S01]  /*0130*/  HFMA2 R2, -RZ, RZ, 0, 5.9604644775390625e-08 ;  /* 0x00000001ff027431 */ /* 0x000fe200000001ff */
[----:B------:R-:W-:Y:S01]  /*0140*/  BSSY.RECONVERGENT B0, `(.L_x_71) ;  /* 0x0000010000007945 */ /* 0x000fe20003800200 */
[----:B--2---:R-:W0:Y:S01]  /*0150*/  MUFU.RCP64H R3, R7 ;  /* 0x0000000700037308 */ /* 0x004e220000001800 */
[----:B---3--:R-:W-:-:S03]  /*0160*/  FSETP.GEU.AND P1, PT, |R9|, 6.5827683646048100446e-37, PT ;  /* 0x036000000900780b */ /* 0x008fc60003f2e200 */
[----:B0-----:R-:W-:-:S08]  /*0170*/  DFMA R10, -R6, R2, 1 ;  /* 0x3ff00000060a742b */ /* 0x001fd00000000102 */
        /* <DEDUP_REMOVED lines=9> */
[----:B------:R-:W-:Y:S05]  /*0210*/  @P0 BRA P1, `(.L_x_72) ;  /* 0x0000000000080947 */ /* 0x000fea0000800000 */
[----:B------:R-:W-:-:S07]  /*0220*/  MOV R12, 0x240 ;  /* 0x00000240000c7802 */ /* 0x000fce0000000f00 */
[----:B------:R-:W-:Y:S05]  /*0230*/  CALL.REL.NOINC `($__internal_1_$__cuda_sm20_div_rn_f64_full) ;  /* 0x0000000800347944 */ /* 0x000fea0003c00000 */
.L_x_72:
[----:B------:R-:W-:Y:S05]  /*0240*/  BSYNC.RECONVERGENT B0 ;  /* 0x0000000000007941 */ /* 0x000fea0003800200 */
.L_x_71:
[----:B------:R-:W-:-:S13]  /*0250*/  ISETP.NE.AND P0, PT, R0, RZ, PT ;  /* 0x000000ff0000720c */ /* 0x000fda0003f05270 */
[----:B------:R-:W-:Y:S05]  /*0260*/  @!P0 EXIT ;  /* 0x000000000000894d */ /* 0x000fea0003800000 */
[C---:B------:R-:W-:Y:S01]  /*0270*/  ISETP.GE.U32.AND P0, PT, R0.reuse, 0x8, PT ;  /* 0x000000080000780c */ /* 0x040fe20003f06070 */
[----:B------:R-:W-:Y:S01]  /*0280*/  IMAD.MOV.U32 R5, RZ, RZ, RZ ;  /* 0x000000ffff057224 */ /* 0x000fe200078e00ff */
[----:B------:R-:W-:-:S04]  /*0290*/  LOP3.LUT R10, R0, 0x6, RZ, 0xc0, !PT ;  /* 0x00000006000a7812 */ /* 0x000fc800078ec0ff */
[----:B------:R-:W-:-:S07]  /*02a0*/  ISETP.NE.AND P1, PT, R10, RZ, PT ;  /* 0x000000ff0a00720c */ /* 0x000fce0003f25270 */
[----:B------:R-:W-:Y:S06]  /*02b0*/  @!P0 BRA `(.L_x_73) ;  /* 0x0000000400248947 */ /* 0x000fec0003800000 */
[----:B------:R-:W0:Y:S01]  /*02c0*/  LDC R11, c[0x0][0x380] ;  /* 0x0000e000ff0b7b82 */ /* 0x000e220000000800 */
[----:B------:R-:W-:Y:S01]  /*02d0*/  LOP3.LUT R5, R0, 0xfffffff8, RZ, 0xc0, !PT ;  /* 0xfffffff800057812 */ /* 0x000fe200078ec0ff */
[----:B------:R-:W-:-:S03]  /*02e0*/  VIADD R9, R4, 0x3 ;  /* 0x0000000304097836 */ /* 0x000fc60000000000 */
[----:B------:R-:W-:Y:S01]  /*02f0*/  IADD3 R8, PT, PT, -R5, RZ, RZ ;  /* 0x000000ff05087210 */ /* 0x000fe20007ffe1ff */
[----:B0-----:R-:W-:-:S07]  /*0300*/  IMAD R11, R0, R11, 0x3 ;  /* 0x00000003000b7424 */ /* 0x001fce00078e020b */
.L_x_74:
[----:B-1----:R-:W0:Y:S01]  /*0310*/  LDC.64 R6, c[0x0][0x388] ;  /* 0x0000e200ff067b82 */ /* 0x002e220000000a00 */
[----:B------:R-:W-:Y:S02]  /*0320*/  VIADD R17, R11, 0xfffffffd ;  /* 0xfffffffd0b117836 */ /* 0x000fe40000000000 */
[----:B------:R-:W-:Y:S02]  /*0330*/  VIADD R13, R9, 0xfffffffd ;  /* 0xfffffffd090d7836 */ /* 0x000fe40000000000 */
[----:B0-----:R-:W-:-:S04]  /*0340*/  IMAD.WIDE.U32 R16, R17, 0x8, R6 ;  /* 0x0000000811107825 */ /* 0x001fc800078e0006 */
[----:B------:R-:W-:Y:S02]  /*0350*/  IMAD.WIDE.U32 R12, R13, 0x8, R6 ;  /* 0x000000080d0c7825 */ /* 0x000fe400078e0006 */
[----:B------:R-:W2:Y:S04]  /*0360*/  LDG.E.64 R16, desc[UR6][R16.64] ;  /* 0x0000000610107981 */ /* 0x000ea8000c1e1b00 */
[----:B------:R-:W2:Y:S01]  /*0370*/  LDG.E.64 R18, desc[UR6][R12.64] ;  /* 0x000000060c127981 */ /* 0x000ea2000c1e1b00 */
[----:B------:R-:W-:Y:S01]  /*0380*/  IADD3 R23, PT, PT, R11, -0x2, RZ ;  /* 0xfffffffe0b177810 */ /* 0x000fe20007ffe0ff */
[----:B------:R-:W-:-:S04]  /*0390*/  VIADD R15, R9, 0xfffffffe ;  /* 0xfffffffe090f7836 */ /* 0x000fc80000000000 */
[----:B------:R-:W-:-:S04]  /*03a0*/  IMAD.WIDE.U32 R22, R23, 0x8, R6 ;  /* 0x0000000817167825 */ /* 0x000fc800078e0006 */
[----:B------:R-:W-:Y:S01]  /*03b0*/  IMAD.WIDE.U32 R14, R15, 0x8, R6 ;  /* 0x000000080f0e7825 */ /* 0x000fe200078e0006 */
[----:B--2---:R-:W-:-:S07]  /*03c0*/  DFMA R18, R16, -R2, R18 ;  /* 0x800000021012722b */ /* 0x004fce0000000012 */
[----:B------:R0:W-:Y:S04]  /*03d0*/  STG.E.64 desc[UR6][R12.64], R18 ;  /* 0x000000120c007986 */ /* 0x0001e8000c101b06 */
[----:B------:R-:W2:Y:S04]  /*03e0*/  LDG.E.64 R20, desc[UR6][R22.64] ;  /* 0x0000000616147981 */ /* 0x000ea8000c1e1b00 */
[----:B------:R-:W2:Y:S01]  /*03f0*/  LDG.E.64 R24, desc[UR6][R14.64] ;  /* 0x000000060e187981 */ /* 0x000ea2000c1e1b00 */
[----:B------:R-:W-:Y:S01]  /*0400*/  VIADD R27, R11, 0xffffffff ;  /* 0xffffffff0b1b7836 */ /* 0x000fe20000000000 */
[----:B------:R-:W-:-:S05]  /*0410*/  IADD3 R17, PT, PT, R9, -0x1, RZ ;  /* 0xffffffff09117810 */ /* 0x000fca0007ffe0ff */
[----:B------:R-:W-:Y:S01]  /*0420*/  IMAD.WIDE.U32 R16, R17, 0x8, R6 ;  /* 0x0000000811107825 */ /* 0x000fe200078e0006 */
[----:B--2---:R-:W-:-:S03]  /*0430*/  DFMA R20, R20, -R2, R24 ;  /* 0x800000021414722b */ /* 0x004fc60000000018 */
[----:B------:R-:W-:-:S04]  /*0440*/  IMAD.WIDE.U32 R24, R27, 0x8, R6 ;  /* 0x000000081b187825 */ /* 0x000fc800078e0006 */
[----:B------:R1:W-:Y:S04]  /*0450*/  STG.E.64 desc[UR6][R14.64], R20 ;  /* 0x000000140e007986 */ /* 0x0003e8000c101b06 */
[----:B------:R-:W2:Y:S04]  /*0460*/  LDG.E.64 R24, desc[UR6][R24.64] ;  /* 0x0000000618187981 */ /* 0x000ea8000c1e1b00 */
[----:B------:R-:W2:Y:S01]  /*0470*/  LDG.E.64 R26, desc[UR6][R16.64] ;  /* 0x00000006101a7981 */ /* 0x000ea2000c1e1b00 */
[----:B------:R-:W-:-:S04]  /*0480*/  IMAD.WIDE.U32 R22, R11, 0x8, R6 ;  /* 0x000000080b167825 */ /* 0x000fc800078e0006 */
[----:B0-----:R-:W-:Y:S01]  /*0490*/  IMAD.WIDE.U32 R12, R9, 0x8, R6 ;  /* 0x00000008090c7825 */ /* 0x001fe200078e0006 */
[----:B--2---:R-:W-:-:S07]  /*04a0*/  DFMA R26, R24, -R2, R26 ;  /* 0x80000002181a722b */ /* 0x004fce000000001a */
[----:B------:R0:W-:Y:S04]  /*04b0*/  STG.E.64 desc[UR6][R16.64], R26 ;  /* 0x0000001a10007986 */ /* 0x0001e8000c101b06 */
[----:B------:R2:W3:Y:S04]  /*04c0*/  LDG.E.64 R18, desc[UR6][R22.64] ;  /* 0x0000000616127981 */ /* 0x0004e8000c1e1b00 */
[----:B------:R-:W3:Y:S01]  /*04d0*/  LDG.E.64 R28, desc[UR6][R12.64] ;  /* 0x000000060c1c7981 */ /* 0x000ee2000c1e1b00 */
[----:B------:R-:W-:-:S04]  /*04e0*/  VIADD R25, R11, 0x1 ;  /* 0x000000010b197836 */ /* 0x000fc80000000000 */
[----:B------:R-:W-:-:S04]  /*04f0*/  IMAD.WIDE.U32 R24, R25, 0x8, R6 ;  /* 0x0000000819187825 */ /* 0x000fc800078e0006 */
[----:B--2---:R-:W-:-:S04]  /*0500*/  VIADD R23, R9, 0x1 ;  /* 0x0000000109177836 */ /* 0x004fc80000000000 */
[----:B-1----:R-:W-:Y:S01]  /*0510*/  IMAD.WIDE.U32 R14, R23, 0x8, R6 ;  /* 0x00000008170e7825 */ /* 0x002fe200078e0006 */
[----:B---3--:R-:W-:-:S07]  /*0520*/  DFMA R18, R18, -R2, R28 ;  /* 0x800000021212722b */ /* 0x008fce000000001c */
[----:B------:R1:W-:Y:S04]  /*0530*/  STG.E.64 desc[UR6][R12.64], R18 ;  /* 0x000000120c007986 */ /* 0x0003e8000c101b06 */
[----:B------:R-:W2:Y:S04]  /*0540*/  LDG.E.64 R20, desc[UR6][R24.64] ;  /* 0x0000000618147981 */ /* 0x000ea8000c1e1b00 */
[----:B------:R-:W2:Y:S01]  /*0550*/  LDG.E.64 R28, desc[UR6][R14.64] ;  /* 0x000000060e1c7981 */ /* 0x000ea2000c1e1b00 */
[----:B0-----:R-:W-:Y:S01]  /*0560*/  IADD3 R17, PT, PT, R11, 0x2, RZ ;  /* 0x000000020b117810 */ /* 0x001fe20007ffe0ff */
[----:B------:R-:W-:-:S04]  /*0570*/  VIADD R27, R9, 0x2 ;  /* 0x00000002091b7836 */ /* 0x000fc80000000000 */
[----:B------:R-:W-:-:S04]  /*0580*/  IMAD.WIDE.U32 R22, R17, 0x8, R6 ;  /* 0x0000000811167825 */ /* 0x000fc800078e0006 */
[----:B------:R-:W-:Y:S01]  /*0590*/  IMAD.WIDE.U32 R16, R27, 0x8, R6 ;  /* 0x000000081b107825 */ /* 0x000fe200078e0006 */
[----:B--2---:R-:W-:-:S07]  /*05a0*/  DFMA R20, R20, -R2, R28 ;  /* 0x800000021414722b */ /* 0x004fce000000001c */
[----:B------:R0:W-:Y:S04]  /*05b0*/  STG.E.64 desc[UR6][R14.64], R20 ;  /* 0x000000140e007986 */ /* 0x0001e8000c101b06 */
[----:B------:R-:W2:Y:S04]  /*05c0*/  LDG.E.64 R22, desc[UR6][R22.64] ;  /* 0x0000000616167981 */ /* 0x000ea8000c1e1b00 */
[----:B------:R-:W2:Y:S01]  /*05d0*/  LDG.E.64 R26, desc[UR6][R16.64] ;  /* 0x00000006101a7981 */ /* 0x000ea2000c1e1b00 */
[----:B-1----:R-:W-:Y:S01]  /*05e0*/  VIADD R13, R11, 0x3 ;  /* 0x000000030b0d7836 */ /* 0x002fe20000000000 */
[----:B------:R-:W-:-:S03]  /*05f0*/  IADD3 R29, PT, PT, R9, 0x3, RZ ;  /* 0x00000003091d7810 */ /* 0x000fc60007ffe0ff */
[----:B------:R-:W-:-:S04]  /*0600*/  IMAD.WIDE.U32 R24, R13, 0x8, R6 ;  /* 0x000000080d187825 */ /* 0x000fc800078e0006 */
[----:B------:R-:W-:Y:S01]  /*0610*/  IMAD.WIDE.U32 R12, R29, 0x8, R6 ;  /* 0x000000081d0c7825 */ /* 0x000fe200078e0006 */
[----:B--2---:R-:W-:-:S07]  /*0620*/  DFMA R18, R22, -R2, R26 ;  /* 0x800000021612722b */ /* 0x004fce000000001a */
[----:B------:R1:W-:Y:S04]  /*0630*/  STG.E.64 desc[UR6][R16.64], R18 ;  /* 0x0000001210007986 */ /* 0x0003e8000c101b06 */
[----:B------:R-:W2:Y:S04]  /*0640*/  LDG.E.64 R24, desc[UR6][R24.64] ;  /* 0x0000000618187981 */ /* 0x000ea8000c1e1b00 */
[----:B------:R-:W2:Y:S01]  /*0650*/  LDG.E.64 R26, desc[UR6][R12.64] ;  /* 0x000000060c1a7981 */ /* 0x000ea2000c1e1b00 */
[----:B0-----:R-:W-:Y:S02]  /*0660*/  VIADD R21, R11, 0x4 ;  /* 0x000000040b157836 */ /* 0x001fe40000000000 */
[----:B------:R-:W-:-:S02]  /*0670*/  VIADD R23, R9, 0x4 ;  /* 0x0000000409177836 */ /* 0x000fc40000000000 */
[----:B------:R-:W-:-:S04]  /*0680*/  IMAD.WIDE.U32 R20, R21, 0x8, R6 ;  /* 0x0000000815147825 */ /* 0x000fc800078e0006 */
[----:B------:R-:W-:Y:S01]  /*0690*/  IMAD.WIDE.U32 R6, R23, 0x8, R6 ;  /* 0x0000000817067825 */ /* 0x000fe200078e0006 */
[----:B--2---:R-:W-:-:S07]  /*06a0*/  DFMA R14, R24, -R2, R26 ;  /* 0x80000002180e722b */ /* 0x004fce000000001a */
[----:B------:R1:W-:Y:S04]  /*06b0*/  STG.E.64 desc[UR6][R12.64], R14 ;  /* 0x0000000e0c007986 */ /* 0x0003e8000c101b06 */
[----:B------:R-:W2:Y:S04]  /*06c0*/  LDG.E.64 R20, desc[UR6][R20.64] ;  /* 0x0000000614147981 */ /* 0x000ea8000c1e1b00 */
[----:B------:R-:W2:Y:S01]  /*06d0*/  LDG.E.64 R22, desc[UR6][R6.64] ;  /* 0x0000000606167981 */ /* 0x000ea2000c1e1b00 */
[----:B------:R-:W-:Y:S01]  /*06e0*/  IADD3 R8, PT, PT, R8, 0x8, RZ ;  /* 0x0000000808087810 */ /* 0x000fe20007ffe0ff */
[----:B------:R-:W-:-:S02]  /*06f0*/  VIADD R11, R11, 0x8 ;  /* 0x000000080b0b7836 */ /* 0x000fc40000000000 */
[----:B------:R-:W-:Y:S01]  /*0700*/  VIADD R9, R9, 0x8 ;  /* 0x0000000809097836 */ /* 0x000fe20000000000 */
[----:B------:R-:W-:Y:S01]  /*0710*/  ISETP.NE.AND P0, PT, R8, RZ, PT ;  /* 0x000000ff0800720c */ /* 0x000fe20003f05270 */
[----:B--2---:R-:W-:-:S07]  /*0720*/  DFMA R22, R20, -R2, R22 ;  /* 0x800000021416722b */ /* 0x004fce0000000016 */
[----:B------:R1:W-:Y:S05]  /*0730*/  STG.E.64 desc[UR6][R6.64], R22 ;  /* 0x0000001606007986 */ /* 0x0003ea000c101b06 */
[----:B------:R-:W-:Y:S05]  /*0740*/  @P0 BRA `(.L_x_74) ;  /* 0xfffffff800f00947 */ /* 0x000fea000383ffff */
.L_x_73:
[----:B------:R-:W-:Y:S05]  /*0750*/  @!P1 EXIT ;  /* 0x000000000000994d */ /* 0x000fea0003800000 */
[----:B------:R-:W-:Y:S02]  /*0760*/  ISETP.GE.U32.AND P0, PT, R10, 0x4, PT ;  /* 0x000000040a00780c */ /* 0x000fe40003f06070 */
[----:B------:R-:W-:-:S11]  /*0770*/  LOP3.LUT P1, RZ, R0, 0x2, RZ, 0xc0, !PT ;  /* 0x0000000200ff7812 */ /* 0x000fd6000782c0ff */
[----:B------:R-:W-:Y:S05]  /*0780*/  @!P0 BRA `(.L_x_75) ;  /* 0x00000000008c8947 */ /* 0x000fea0003800000 */
[----:B-1----:R-:W0:Y:S01]  /*0790*/  LDC.64 R6, c[0x0][0x388] ;  /* 0x0000e200ff067b82 */ /* 0x002e220000000a00 */
[----:B------:R-:W1:Y:S01]  /*07a0*/  LDCU UR4, c[0x0][0x380] ;  /* 0x00007000ff0477ac */ /* 0x000e620008000800 */
[----:B------:R-:W-:Y:S01]  /*07b0*/  IADD3 R11, PT, PT, R4, R5, RZ ;  /* 0x00000005040b7210 */ /* 0x000fe20007ffe0ff */
[----:B-1----:R-:W-:-:S04]  /*07c0*/  IMAD R13, R0, UR4, R5 ;  /* 0x00000004000d7c24 */ /* 0x002fc8000f8e0205 */
[----:B0-----:R-:W-:-:S04]  /*07d0*/  IMAD.WIDE.U32 R14, R13, 0x8, R6 ;  /* 0x000000080d0e7825 */ /* 0x001fc800078e0006 */
[--C-:B------:R-:W-:Y:S02]  /*07e0*/  IMAD.WIDE.U32 R16, R11, 0x8, R6.reuse ;  /* 0x000000080b107825 */ /* 0x100fe400078e0006 */
[----:B------:R-:W2:Y:S04]  /*07f0*/  LDG.E.64 R14, desc[UR6][R14.64] ;  /* 0x000000060e0e7981 */ /* 0x000ea8000c1e1b00 */
[----:B------:R-:W2:Y:S01]  /*0800*/  LDG.E.64 R8, desc[UR6][R16.64] ;  /* 0x0000000610087981 */ /* 0x000ea2000c1e1b00 */
[----:B------:R-:W-:Y:S02]  /*0810*/  VIADD R21, R13, 0x1 ;  /* 0x000000010d157836 */ /* 0x000fe40000000000 */
[----:B------:R-:W-:Y:S02]  /*0820*/  VIADD R23, R11, 0x1 ;  /* 0x000000010b177836 */ /* 0x000fe40000000000 */
[----:B------:R-:W-:Y:S01]  /*0830*/  IMAD.WIDE.U32 R20, R21, 0x8, R6 ;  /* 0x0000000815147825 */ /* 0x000fe200078e0006 */
[----:B--2---:R-:W-:-:S03]  /*0840*/  DFMA R18, R14, -R2, R8 ;  /* 0x800000020e12722b */ /* 0x004fc60000000008 */
[----:B------:R-:W-:-:S04]  /*0850*/  IMAD.WIDE.U32 R8, R23, 0x8, R6 ;  /* 0x0000000817087825 */ /* 0x000fc800078e0006 */
[----:B------:R0:W-:Y:S04]  /*0860*/  STG.E.64 desc[UR6][R16.64], R18 ;  /* 0x0000001210007986 */ /* 0x0001e8000c101b06 */
[----:B------:R-:W2:Y:S04]  /*0870*/  LDG.E.64 R20, desc[UR6][R20.64] ;  /* 0x0000000614147981 */ /* 0x000ea8000c1e1b00 */
[----:B------:R-:W2:Y:S01]  /*0880*/  LDG.E.64 R22, desc[UR6][R8.64] ;  /* 0x0000000608167981 */ /* 0x000ea2000c1e1b00 */
[----:B------:R-:W-:Y:S01]  /*0890*/  IADD3 R25, PT, PT, R13, 0x2, RZ ;  /* 0x000000020d197810 */ /* 0x000fe20007ffe0ff */
[----:B------:R-:W-:-:S04]  /*08a0*/  VIADD R27, R11, 0x2 ;  /* 0x000000020b1b7836 */ /* 0x000fc80000000000 */
[----:B------:R-:W-:-:S04]  /*08b0*/  IMAD.WIDE.U32 R24, R25, 0x8, R6 ;  /* 0x0000000819187825 */ /* 0x000fc800078e0006 */
[----:B------:R-:W-:Y:S01]  /*08c0*/  IMAD.WIDE.U32 R14, R27, 0x8, R6 ;  /* 0x000000081b0e7825 */ /* 0x000fe200078e0006 */
[----:B--2---:R-:W-:-:S07]  /*08d0*/  DFMA R22, R20, -R2, R22 ;  /* 0x800000021416722b */ /* 0x004fce0000000016 */
[----:B------:R2:W-:Y:S04]  /*08e0*/  STG.E.64 desc[UR6][R8.64], R22 ;  /* 0x0000001608007986 */ /* 0x0005e8000c101b06 */
[----:B------:R-:W3:Y:S04]  /*08f0*/  LDG.E.64 R24, desc[UR6][R24.64] ;  /* 0x0000000618187981 */ /* 0x000ee8000c1e1b00 */
[----:B------:R-:W3:Y:S01]  /*0900*/  LDG.E.64 R26, desc[UR6][R14.64] ;  /* 0x000000060e1a7981 */ /* 0x000ee2000c1e1b00 */
[----:B------:R-:W-:Y:S01]  /*0910*/  VIADD R13, R13, 0x3 ;  /* 0x000000030d0d7836 */ /* 0x000fe20000000000 */
[----:B0-----:R-:W-:-:S03]  /*0920*/  IADD3 R17, PT, PT, R11, 0x3, RZ ;  /* 0x000000030b117810 */ /* 0x001fc60007ffe0ff */
[----:B------:R-:W-:-:S04]  /*0930*/  IMAD.WIDE.U32 R10, R13, 0x8, R6 ;  /* 0x000000080d0a7825 */ /* 0x000fc800078e0006 */
[----:B------:R-:W-:Y:S01]  /*0940*/  IMAD.WIDE.U32 R6, R17, 0x8, R6 ;  /* 0x0000000811067825 */ /* 0x000fe200078e0006 */
[----:B---3--:R-:W-:-:S07]  /*0950*/  DFMA R26, R24, -R2, R26 ;  /* 0x80000002181a722b */ /* 0x008fce000000001a */
[----:B------:R2:W-:Y:S04]  /*0960*/  STG.E.64 desc[UR6][R14.64], R26 ;  /* 0x0000001a0e007986 */ /* 0x0005e8000c101b06 */
[----:B------:R-:W3:Y:S04]  /*0970*/  LDG.E.64 R10, desc[UR6][R10.64] ;  /* 0x000000060a0a7981 */ /* 0x000ee8000c1e1b00 */
[----:B------:R-:W3:Y:S01]  /*0980*/  LDG.E.64 R12, desc[UR6][R6.64] ;  /* 0x00000006060c7981 */ /* 0x000ee2000c1e1b00 */
[----:B------:R-:W-:Y:S01]  /*0990*/  VIADD R5, R5, 0x4 ;  /* 0x0000000405057836 */ /* 0x000fe20000000000 */
[----:B---3--:R-:W-:-:S07]  /*09a0*/  DFMA R12, R10, -R2, R12 ;  /* 0x800000020a0c722b */ /* 0x008fce000000000c */
[----:B------:R2:W-:Y:S04]  /*09b0*/  STG.E.64 desc[UR6][R6.64], R12 ;  /* 0x0000000c06007986 */ /* 0x0005e8000c101b06 */
.L_x_75:
[----:B------:R-:W-:Y:S05]  /*09c0*/  @!P1 EXIT ;  /* 0x000000000000994d */ /* 0x000fea0003800000 */
[----:B------:R-:W0:Y:S01]  /*09d0*/  LDCU.U16 UR4, c[0x0][0x390] ;  /* 0x00007200ff0477ac */ /* 0x000e220008000400 */
[----:B------:R-:W3:Y:S01]  /*09e0*/  LDC.64 R10, c[0x0][0x388] ;  /* 0x0000e200ff0a7b82 */ /* 0x000ee20000000a00 */
[----:B-12---:R-:W-:Y:S01]  /*09f0*/  IMAD.IADD R13, R4, 0x1, R5 ;  /* 0x00000001040d7824 */ /* 0x006fe200078e0205 */
[----:B------:R-:W1:Y:S01]  /*0a00*/  LDCU UR5, c[0x0][0x380] ;  /* 0x00007000ff0577ac */ /* 0x000e620008000800 */
[----:B0-----:R-:W-:-:S04]  /*0a10*/  USHF.L.U32 UR4, UR4, 0x1, URZ ;  /* 0x0000000104047899 */ /* 0x001fc800080006ff */
[----:B------:R-:W-:Y:S01]  /*0a20*/  ULOP3.LUT UR4, UR4, 0x2, URZ, 0xe2, !UPT ;  /* 0x0000000204047892 */ /* 0x000fe2000f8ee2ff */
[----:B-1----:R-:W-:-:S03]  /*0a30*/  IMAD R15, R0, UR5, R5 ;  /* 0x00000005000f7c24 */ /* 0x002fc6000f8e0205 */
[----:B------:R-:W-:-:S12]  /*0a40*/  UIADD3 UR4, UPT, UPT, -UR4, URZ, URZ ;  /* 0x000000ff04047290 */ /* 0x000fd8000fffe1ff */
.L_x_76:
[----:B---3--:R-:W-:-:S04]  /*0a50*/  IMAD.WIDE.U32 R4, R15, 0x8, R10 ;  /* 0x000000080f047825 */ /* 0x008fc800078e000a */
[C---:B0-----:R-:W-:Y:S02]  /*0a60*/  IMAD.WIDE.U32 R6, R13.reuse, 0x8, R10 ;  /* 0x000000080d067825 */ /* 0x041fe400078e000a */
[----:B------:R-:W2:Y:S04]  /*0a70*/  LDG.E.64 R4, desc[UR6][R4.64] ;  /* 0x0000000604047981 */ /* 0x000ea8000c1e1b00 */
[----:B------:R-:W2:Y:S01]  /*0a80*/  LDG.E.64 R8, desc[UR6][R6.64] ;  /* 0x0000000606087981 */ /* 0x000ea2000c1e1b00 */
[----:B------:R-:W-:Y:S01]  /*0a90*/  UIADD3 UR4, UPT, UPT, UR4, 0x1, URZ ;  /* 0x0000000104047890 */ /* 0x000fe2000fffe0ff */
[----:B------:R-:W-:Y:S01]  /*0aa0*/  IADD3 R13, PT, PT, R13, 0x1, RZ ;  /* 0x000000010d0d7810 */ /* 0x000fe20007ffe0ff */
[----:B------:R-:W-:Y:S02]  /*0ab0*/  VIADD R15, R15, 0x1 ;  /* 0x000000010f0f7836 */ /* 0x000fe40000000000 */
[----:B------:R-:W-:Y:S01]  /*0ac0*/  UISETP.NE.AND UP0, UPT, UR4, URZ, UPT ;  /* 0x000000ff0400728c */ /* 0x000fe2000bf05270 */
[----:B--2---:R-:W-:-:S07]  /*0ad0*/  DFMA R8, R4, -R2, R8 ;  /* 0x800000020408722b */ /* 0x004fce0000000008 */
[----:B------:R0:W-:Y:S01]  /*0ae0*/  STG.E.64 desc[UR6][R6.64], R8 ;  /* 0x0000000806007986 */ /* 0x0001e2000c101b06 */
[----:B------:R-:W-:Y:S05]  /*0af0*/  BRA.U UP0, `(.L_x_76) ;  /* 0xfffffffd00d47547 */ /* 0x000fea000b83ffff */
[----:B------:R-:W-:Y:S05]  /*0b00*/  EXIT ;  /* 0x000000000000794d */ /* 0x000fea0003800000 */
        .weak           $__internal_1_$__cuda_sm20_div_rn_f64_full
        .type           $__internal_1_$__cuda_sm20_div_rn_f64_full,@function
        .size           $__internal_1_$__cuda_sm20_div_rn_f64_full,(.L_x_84 - $__internal_1_$__cuda_sm20_div_rn_f64_full)
$__internal_1_$__cuda_sm20_div_rn_f64_full:
[C---:B------:R-:W-:Y:S01]  /*0b10*/  FSETP.GEU.AND P0, PT, |R7|.reuse, 1.469367938527859385e-39, PT ;  /* 0x001000000700780b */ /* 0x040fe20003f0e200 */
[----:B------:R-:W-:Y:S01]  /*0b20*/  IMAD.MOV.U32 R13, RZ, RZ, 0x1ca00000 ;  /* 0x1ca00000ff0d7424 */ /* 0x000fe200078e00ff */
[----:B------:R-:W-:Y:S01]  /*0b30*/  LOP3.LUT R2, R7, 0x800fffff, RZ, 0xc0, !PT ;  /* 0x800fffff07027812 */ /* 0x000fe200078ec0ff */
[----:B------:R-:W-:Y:S01]  /*0b40*/  BSSY.RECONVERGENT B1, `(.L_x_77) ;  /* 0x0000055000017945 */ /* 0x000fe20003800200 */
[C---:B------:R-:W-:Y:S02]  /*0b50*/  FSETP.GEU.AND P2, PT, |R9|.reuse, 1.469367938527859385e-39, PT ;  /* 0x001000000900780b */ /* 0x040fe40003f4e200 */
[----:B------:R-:W-:Y:S01]  /*0b60*/  LOP3.LUT R3, R2, 0x3ff00000, RZ, 0xfc, !PT ;  /* 0x3ff0000002037812 */ /* 0x000fe200078efcff */
[----:B------:R-:W-:Y:S01]  /*0b70*/  IMAD.MOV.U32 R2, RZ, RZ, R6 ;  /* 0x000000ffff027224 */ /* 0x000fe200078e0006 */
[----:B------:R-:W-:Y:S02]  /*0b80*/  MOV R10, 0x1 ;  /* 0x00000001000a7802 */ /* 0x000fe40000000f00 */
[----:B------:R-:W-:-:S03]  /*0b90*/  LOP3.LUT R5, R9, 0x7ff00000, RZ, 0xc0, !PT ;  /* 0x7ff0000009057812 */ /* 0x000fc600078ec0ff */
[----:B------:R-:W-:-:S04]  /*0ba0*/  @!P0 DMUL R2, R6, 8.98846567431157953865e+307 ;  /* 0x7fe0000006028828 */ /* 0x000fc80000000000 */
[----:B------:R-:W-:Y:S02]  /*0bb0*/  @!P2 LOP3.LUT R18, R7, 0x7ff00000, RZ, 0xc0, !PT ;  /* 0x7ff000000712a812 */ /* 0x000fe400078ec0ff */
[----:B------:R-:W0:Y:S02]  /*0bc0*/  MUFU.RCP64H R11, R3 ;  /* 0x00000003000b7308 */ /* 0x000e240000001800 */
[----:B------:R-:W-:Y:S02]  /*0bd0*/  @!P2 ISETP.GE.U32.AND P3, PT, R5, R18, PT ;  /* 0x000000120500a20c */ /* 0x000fe40003f66070 */
[----:B------:R-:W-:Y:S01]  /*0be0*/  @!P2 MOV R18, RZ ;  /* 0x000000ff0012a202 */ /* 0x000fe20000000f00 */
[----:B0-----:R-:W-:-:S08]  /*0bf0*/  DFMA R14, R10, -R2, 1 ;  /* 0x3ff000000a0e742b */ /* 0x001fd00000000802 */
[----:B------:R-:W-:Y:S01]  /*0c00*/  DFMA R16, R14, R14, R14 ;  /* 0x0000000e0e10722b */ /* 0x000fe2000000000e */
[----:B------:R-:W-:Y:S02]  /*0c10*/  LOP3.LUT R14, R7, 0x7ff00000, RZ, 0xc0, !PT ;  /* 0x7ff00000070e7812 */ /* 0x000fe400078ec0ff */
[----:B------:R-:W-:Y:S02]  /*0c20*/  @!P2 SEL R15, R13, 0x63400000, !P3 ;  /* 0x634000000d0fa807 */ /* 0x000fe40005800000 */
[----:B------:R-:W-:-:S03]  /*0c30*/  ISETP.GE.U32.AND P1, PT, R5, R14, PT ;  /* 0x0000000e0500720c */ /* 0x000fc60003f26070 */
[----:B------:R-:W-:Y:S01]  /*0c40*/  DFMA R16, R10, R16, R10 ;  /* 0x000000100a10722b */ /* 0x000fe2000000000a */
[--C-:B------:R-:W-:Y:S01]  /*0c50*/  @!P2 LOP3.LUT R15, R15, 0x80000000, R9.reuse, 0xf8, !PT ;  /* 0x800000000f0fa812 */ /* 0x100fe200078ef809 */
[----:B------:R-:W-:Y:S01]  /*0c60*/  IMAD.MOV.U32 R10, RZ, RZ, R8 ;  /* 0x000000ffff0a7224 */ /* 0x000fe200078e0008 */
[----:B------:R-:W-:Y:S02]  /*0c70*/  SEL R11, R13, 0x63400000, !P1 ;  /* 0x634000000d0b7807 */ /* 0x000fe40004800000 */
[----:B------:R-:W-:Y:S02]  /*0c80*/  @!P2 LOP3.LUT R19, R15, 0x100000, RZ, 0xfc, !PT ;  /* 0x001000000f13a812 */ /* 0x000fe400078efcff */
[----:B------:R-:W-:Y:S01]  /*0c90*/  LOP3.LUT R11, R11, 0x800fffff, R9, 0xf8, !PT ;  /* 0x800fffff0b0b7812 */ /* 0x000fe200078ef809 */
[----:B------:R-:W-:-:S05]  /*0ca0*/  DFMA R20, R16, -R2, 1 ;  /* 0x3ff000001014742b */ /* 0x000fca0000000802 */
[----:B------:R-:W-:-:S03]  /*0cb0*/  @!P2 DFMA R10, R10, 2, -R18 ;  /* 0x400000000a0aa82b */ /* 0x000fc60000000812 */
[----:B------:R-:W-:Y:S01]  /*0cc0*/  DFMA R16, R16, R20, R16 ;  /* 0x000000141010722b */ /* 0x000fe20000000010 */
[----:B------:R-:W-:Y:S01]  /*0cd0*/  IMAD.MOV.U32 R21, RZ, RZ, R5 ;  /* 0x000000ffff157224 */ /* 0x000fe200078e0005 */
[----:B------:R-:W-:Y:S02]  /*0ce0*/  MOV R20, R14 ;  /* 0x0000000e00147202 */ /* 0x000fe40000000f00 */
[----:B------:R-:W-:-:S03]  /*0cf0*/  @!P0 LOP3.LUT R20, R3, 0x7ff00000, RZ, 0xc0, !PT ;  /* 0x7ff0000003148812 */ /* 0x000fc600078ec0ff */
[----:B------:R-:W-:Y:S01]  /*0d00*/  @!P2 LOP3.LUT R21, R11, 0x7ff00000, RZ, 0xc0, !PT ;  /* 0x7ff000000b15a812 */ /* 0x000fe200078ec0ff */
[----:B------:R-:W-:Y:S01]  /*0d10*/  DMUL R18, R16, R10 ;  /* 0x0000000a10127228 */ /* 0x000fe20000000000 */
[----:B------:R-:W-:-:S03]  /*0d20*/  IADD3 R23, PT, PT, R20, -0x1, RZ ;  /* 0xffffffff14177810 */ /* 0x000fc60007ffe0ff */
[----:B------:R-:W-:-:S04]  /*0d30*/  VIADD R22, R21, 0xffffffff ;  /* 0xffffffff15167836 */ /* 0x000fc80000000000 */
[----:B------:R-:W-:Y:S01]  /*0d40*/  DFMA R14, R18, -R2, R10 ;  /* 0x80000002120e722b */ /* 0x000fe2000000000a */
[----:B------:R-:W-:-:S04]  /*0d50*/  ISETP.GT.U32.AND P0, PT, R22, 0x7feffffe, PT ;  /* 0x7feffffe1600780c */ /* 0x000fc80003f04070 */
[----:B------:R-:W-:-:S03]  /*0d60*/  ISETP.GT.U32.OR P0, PT, R23, 0x7feffffe, P0 ;  /* 0x7feffffe1700780c */ /* 0x000fc60000704470 */
[----:B------:R-:W-:-:S10]  /*0d70*/  DFMA R14, R16, R14, R18 ;  /* 0x0000000e100e722b */ /* 0x000fd40000000012 */
[----:B------:R-:W-:Y:S05]  /*0d80*/  @P0 BRA `(.L_x_78) ;  /* 0x00000000006c0947 */ /* 0x000fea0003800000 */
[----:B------:R-:W-:-:S04]  /*0d90*/  LOP3.LUT R16, R7, 0x7ff00000, RZ, 0xc0, !PT ;  /* 0x7ff0000007107812 */ /* 0x000fc800078ec0ff */
[CC--:B------:R-:W-:Y:S02]  /*0da0*/  VIADDMNMX R8, R5.reuse, -R16.reuse, 0xb9600000, !PT ;  /* 0xb960000005087446 */ /* 0x0c0fe40007800910 */
[----:B------:R-:W-:Y:S02]  /*0db0*/  ISETP.GE.U32.AND P0, PT, R5, R16, PT ;  /* 0x000000100500720c */ /* 0x000fe40003f06070 */
[----:B------:R-:W-:Y:S02]  /*0dc0*/  VIMNMX R8, PT, PT, R8, 0x46a00000, PT ;  /* 0x46a0000008087848 */ /* 0x000fe40003fe0100 */
[----:B------:R-:W-:-:S05]  /*0dd0*/  SEL R5, R13, 0x63400000, !P0 ;  /* 0x634000000d057807 */ /* 0x000fca0004000000 */
[----:B------:R-:W-:Y:S02]  /*0de0*/  IMAD.IADD R5, R8, 0x1, -R5 ;  /* 0x0000000108057824 */ /* 0x000fe400078e0a05 */
[----:B------:R-:W-:-:S03]  /*0df0*/  IMAD.MOV.U32 R8, RZ, RZ, RZ ;  /* 0x000000ffff087224 */ /* 0x000fc600078e00ff */
[----:B------:R-:W-:-:S06]  /*0e00*/  IADD3 R9, PT, PT, R5, 0x7fe00000, RZ ;  /* 0x7fe0000005097810 */ /* 0x000fcc0007ffe0ff */
[----:B------:R-:W-:-:S10]  /*0e10*/  DMUL R16, R14, R8 ;  /* 0x000000080e107228 */ /* 0x000fd40000000000 */
[----:B------:R-:W-:-:S13]  /*0e20*/  FSETP.GTU.AND P0, PT, |R17|, 1.469367938527859385e-39, PT ;  /* 0x001000001100780b */ /* 0x000fda0003f0c200 */
[----:B------:R-:W-:Y:S05]  /*0e30*/  @P0 BRA `(.L_x_79) ;  /* 0x0000000000940947 */ /* 0x000fea0003800000 */
[----:B------:R-:W-:Y:S01]  /*0e40*/  DFMA R2, R14, -R2, R10 ;  /* 0x800000020e02722b */ /* 0x000fe2000000000a */
[----:B------:R-:W-:-:S09]  /*0e50*/  MOV R8, RZ ;  /* 0x000000ff00087202 */ /* 0x000fd20000000f00 */
[C---:B------:R-:W-:Y:S02]  /*0e60*/  FSETP.NEU.AND P0, PT, R3.reuse, RZ, PT ;  /* 0x000000ff0300720b */ /* 0x040fe40003f0d000 */
[----:B------:R-:W-:-:S04]  /*0e70*/  LOP3.LUT R7, R3, 0x80000000, R7, 0x48, !PT ;  /* 0x8000000003077812 */ /* 0x000fc800078e4807 */
[----:B------:R-:W-:-:S07]  /*0e80*/  LOP3.LUT R9, R7, R9, RZ, 0xfc, !PT ;  /* 0x0000000907097212 */ /* 0x000fce00078efcff */
[----:B------:R-:W-:Y:S05]  /*0e90*/  @!P0 BRA `(.L_x_79) ;  /* 0x00000000007c8947 */ /* 0x000fea0003800000 */
[----:B------:R-:W-:Y:S01]  /*0ea0*/  IMAD.MOV R3, RZ, RZ, -R5 ;  /* 0x000000ffff037224 */ /* 0x000fe200078e0a05 */
[----:B------:R-:W-:Y:S01]  /*0eb0*/  MOV R2, RZ ;  /* 0x000000ff00027202 */ /* 0x000fe20000000f00 */
[----:B------:R-:W-:Y:S01]  /*0ec0*/  DMUL.RP R8, R14, R8 ;  /* 0x000000080e087228 */ /* 0x000fe20000008000 */
[----:B------:R-:W-:-:S04]  /*0ed0*/  IADD3 R5, PT, PT, -R5, -0x43300000, RZ ;  /* 0xbcd0000005057810 */ /* 0x000fc80007ffe1ff */
[----:B------:R-:W-:-:S05]  /*0ee0*/  DFMA R2, R16, -R2, R14 ;  /* 0x800000021002722b */ /* 0x000fca000000000e */
[----:B------:R-:W-:-:S05]  /*0ef0*/  LOP3.LUT R7, R9, R7, RZ, 0x3c, !PT ;  /* 0x0000000709077212 */ /* 0x000fca00078e3cff */
[----:B------:R-:W-:-:S04]  /*0f00*/  FSETP.NEU.AND P0, PT, |R3|, R5, PT ;  /* 0x000000050300720b */ /* 0x000fc80003f0d200 */
[----:B------:R-:W-:Y:S02]  /*0f10*/  FSEL R16, R8, R16, !P0 ;  /* 0x0000001008107208 */ /* 0x000fe40004000000 */
[----:B------:R-:W-:Y:S01]  /*0f20*/  FSEL R17, R7, R17, !P0 ;  /* 0x0000001107117208 */ /* 0x000fe20004000000 */
[----:B------:R-:W-:Y:S06]  /*0f30*/  BRA `(.L_x_79) ;  /* 0x0000000000547947 */ /* 0x000fec0003800000 */
.L_x_78:
        /* <DEDUP_REMOVED lines=13> */
[----:B------:R-:W-:-:S03]  /*1010*/  @P0 MOV R16, RZ ;  /* 0x000000ff00100202 */ /* 0x000fc60000000f00 */
[----:B------:R-:W-:Y:S01]  /*1020*/  @P0 IMAD.MOV.U32 R17, RZ, RZ, R2 ;  /* 0x000000ffff110224 */ /* 0x000fe200078e0002 */
[----:B------:R-:W-:Y:S06]  /*1030*/  BRA `(.L_x_79) ;  /* 0x0000000000147947 */ /* 0x000fec0003800000 */
.L_x_81:
[----:B------:R-:W-:Y:S02]  /*1040*/  LOP3.LUT R17, R7, 0x80000, RZ, 0xfc, !PT ;  /* 0x0008000007117812 */ /* 0x000fe400078efcff */
[----:B------:R-:W-:Y:S01]  /*1050*/  MOV R16, R6 ;  /* 0x0000000600107202 */ /* 0x000fe20000000f00 */
[----:B------:R-:W-:Y:S06]  /*1060*/  BRA `(.L_x_79) ;  /* 0x0000000000087947 */ /* 0x000fec0003800000 */
.L_x_80:
[----:B------:R-:W-:Y:S01]  /*1070*/  LOP3.LUT R17, R9, 0x80000, RZ, 0xfc, !PT ;  /* 0x0008000009117812 */ /* 0x000fe200078efcff */
[----:B------:R-:W-:-:S07]  /*1080*/  IMAD.MOV.U32 R16, RZ, RZ, R8 ;  /* 0x000000ffff107224 */ /* 0x000fce00078e0008 */
.L_x_79:
[----:B------:R-:W-:Y:S05]  /*1090*/  BSYNC.RECONVERGENT B1 ;  /* 0x0000000000017941 */ /* 0x000fea0003800200 */
.L_x_77:
[----:B------:R-:W-:Y:S01]  /*10a0*/  HFMA2 R13, -RZ, RZ, 0, 0 ;  /* 0x00000000ff0d7431 */ /* 0x000fe200000001ff */
[----:B------:R-:W-:Y:S01]  /*10b0*/  MOV R2, R16 ;  /* 0x0000001000027202 */ /* 0x000fe20000000f00 */
[----:B------:R-:W-:Y:S02]  /*10c0*/  IMAD.MOV.U32 R3, RZ, RZ, R17 ;  /* 0x000000ffff037224 */ /* 0x000fe400078e0011 */
[----:B------:R-:W-:Y:S05]  /*10d0*/  RET.REL.NODEC R12 `(_Z10SRowMatrixjPdj) ;  /* 0xffffffec0cc87950 */ /* 0x000fea0003c3ffff */
.L_x_82:
        /* <DEDUP_REMOVED lines=10> */
.L_x_84:


//--------------------- .nv.shared.reserved.0     --------------------------
	.section	.nv.shared.reserved.0,"aw",@nobits
	.weak		__nv_reservedSMEM_offset_0_alias
	.size		__nv_reservedSMEM_offset_0_alias, 0, 64
	.other		__nv_reservedSMEM_offset_0_alias,@"STO_CUDA_RESERVED_SHARED STV_DEFAULT"
__nv_reservedSMEM_offset_0_alias:
	.zero		0
	.zero		64


//--------------------- .nv.constant0._Z11GoToOneRowsPdj --------------------------
	.section	.nv.constant0._Z11GoToOneRowsPdj,"a",@progbits
	.sectionflags	@""
	.align	4
.nv.constant0._Z11GoToOneRowsPdj:
	.zero		908


//--------------------- .nv.constant0._Z10SRowMatrixjPdj --------------------------
	.section	.nv.constant0._Z10SRowMatrixjPdj,"a",@progbits
	.sectionflags	@""
	.align	4
.nv.constant0._Z10SRowMatrixjPdj:
	.zero		916


//--------------------- SYMBOLS --------------------------

	.type		.nv.reservedSmem.offset0,@object
	.size		.nv.reservedSmem.offset0,0x4
